	.target	sm_100a

	.elftype	@"ET_EXEC"


//--------------------- .note.nv.tkinfo           --------------------------
	.section	.note.nv.tkinfo,"",@"SHT_NOTE"
	.sectionflags	@"SHF_NOTE_NV_TKINFO"
	.tkinfo
        /*0018*/ 	.word	0x00000002
        /*0030*/ 	.string	""
        /*0030*/ 	.string	"ptxas"
        /*0030*/ 	.string	"Cuda compilation tools, release 13.0, V13.0.88"
        /*0030*/ 	.string	"Build cuda_13.0.r13.0/compiler.36424714_0"
        /*0030*/ 	.string	"-arch sm_100a -m 64 "



//--------------------- .note.nv.cuinfo           --------------------------
	.section	.note.nv.cuinfo,"",@"SHT_NOTE"
	.sectionflags	@"SHF_NOTE_NV_CUINFO"
        /*0018*/ 	.short	0x0002
        /*001a*/ 	.short	0x0064
        /*001c*/ 	.short	0x0082
	.zero		2


//--------------------- .nv.info                  --------------------------
	.section	.nv.info,"",@"SHT_CUDA_INFO"
	.align	4


	//----- nvinfo : EIATTR_REGCOUNT
	.align		4
        /*0000*/ 	.byte	0x04, 0x2f
        /*0002*/ 	.short	(.L_20 - .L_19)
	.align		4
.L_19:
        /*0004*/ 	.word	index@(_ZN7cutlass13device_kernelINS_4gemm6kernel13GemmUniversalIN4cute5tupleIJiiiiEEENS1_10collective13CollectiveMmaINS1_35MainloopSm100TmaUmmaWarpSpecializedILi25ELi2ELi4ENS5_IJNS4_1CILi2EEENSA_ILi1EEESC_EEEEENS5_IJNSA_ILi64EEENSA_ILi192EEENSA_ILi32EEEEEENS_12float_e4m3_tENS5_IJlSC_lEEESJ_SK_NS4_8TiledMMAINS4_8MMA_AtomIJNS4_10MMA_TraitsINS4_19SM100_MMA_F8F6F4_SSEJSJ_SJ_fSF_SG_NS4_17integral_constantINS4_4UMMA5MajorELSR_0EEESS_NSP_INSQ_7ScaleInELST_0EEESU_EEEEEENS4_6LayoutINS5_IJSC_SC_SC_EEENS5_IJNSA_ILi0EEESZ_SZ_EEEEENS5_IJNS4_10UnderscoreES12_S12_EEEEENS4_13SM90_TMA_LOADENS4_14ComposedLayoutINS4_7SwizzleILi1ELi4ELi3EEENS4_18smem_ptr_flag_bitsILi8EEENSX_INS5_IJNSA_ILi8EEESH_EEENS5_IJSH_SC_EEEEEEEvNS4_8identityENS4_23SM90_TMA_LOAD_MULTICASTES1F_vS1G_EENS_8epilogue10collective18CollectiveEpilogueINS1J_23Sm100TmaWarpSpecializedILi3ELi2ELi32ELb0ELb0EEEJSI_NS5_IJNSX_ISF_SC_EES1O_EEESJ_SK_SJ_SK_NS1J_6fusion15FusionCallbacksIS1N_NS1Q_17LinearCombinationISJ_fSJ_fLNS_15FloatRoundStyleE2EEESI_S1P_JEEENS4_5SM1004TMEM4LOAD26SM100_TMEM_LOAD_16dp32b32xES15_NS16_INS17_ILi2ELi4ELi3EEES1A_NSX_INS5_IJS1B_SF_EEENS5_IJSF_SC_EEEEEEENS4_39AutoVectorizingCopyWithAssumedAlignmentILi128EEENS4_14SM90_TMA_STOREES24_S26_S26_EEEvvEEEEvNT_6ParamsE)
        /*0008*/ 	.word	0x00000078


	//----- nvinfo : EIATTR_FRAME_SIZE
	.align		4
.L_20:
        /*000c*/ 	.byte	0x04, 0x11
        /*000e*/ 	.short	(.L_22 - .L_21)
	.align		4
.L_21:
        /*0010*/ 	.word	index@($__internal_2_$__cuda_sm10x_tcgen05_guardrail_trap_unallocated_columns_being_dealloced)
        /*0014*/ 	.word	0x00000000


	//----- nvinfo : EIATTR_FRAME_SIZE
	.align		4
.L_22:
        /*0018*/ 	.byte	0x04, 0x11
        /*001a*/ 	.short	(.L_24 - .L_23)
	.align		4
.L_23:
        /*001c*/ 	.word	index@($__internal_1_$__cuda_sm10x_tcgen05_guardrail_trap_phase_invalid_during_alloc)
        /*0020*/ 	.word	0x00000000


	//----- nvinfo : EIATTR_FRAME_SIZE
	.align		4
.L_24:
        /*0024*/ 	.byte	0x04, 0x11
        /*0026*/ 	.short	(.L_26 - .L_25)
	.align		4
.L_25:
        /*0028*/ 	.word	index@($__internal_0_$__cuda_sm10x_tcgen05_guardrail_trap_col_being_dealloced_not_returned_by_alloc)
        /*002c*/ 	.word	0x00000000


	//----- nvinfo : EIATTR_FRAME_SIZE
	.align		4
.L_26:
        /*0030*/ 	.byte	0x04, 0x11
        /*0032*/ 	.short	(.L_28 - .L_27)
	.align		4
.L_27:
        /*0034*/ 	.word	index@(_ZN7cutlass13device_kernelINS_4gemm6kernel13GemmUniversalIN4cute5tupleIJiiiiEEENS1_10collective13CollectiveMmaINS1_35MainloopSm100TmaUmmaWarpSpecializedILi25ELi2ELi4ENS5_IJNS4_1CILi2EEENSA_ILi1EEESC_EEEEENS5_IJNSA_ILi64EEENSA_ILi192EEENSA_ILi32EEEEEENS_12float_e4m3_tENS5_IJlSC_lEEESJ_SK_NS4_8TiledMMAINS4_8MMA_AtomIJNS4_10MMA_TraitsINS4_19SM100_MMA_F8F6F4_SSEJSJ_SJ_fSF_SG_NS4_17integral_constantINS4_4UMMA5MajorELSR_0EEESS_NSP_INSQ_7ScaleInELST_0EEESU_EEEEEENS4_6LayoutINS5_IJSC_SC_SC_EEENS5_IJNSA_ILi0EEESZ_SZ_EEEEENS5_IJNS4_10UnderscoreES12_S12_EEEEENS4_13SM90_TMA_LOADENS4_14ComposedLayoutINS4_7SwizzleILi1ELi4ELi3EEENS4_18smem_ptr_flag_bitsILi8EEENSX_INS5_IJNSA_ILi8EEESH_EEENS5_IJSH_SC_EEEEEEEvNS4_8identityENS4_23SM90_TMA_LOAD_MULTICASTES1F_vS1G_EENS_8epilogue10collective18CollectiveEpilogueINS1J_23Sm100TmaWarpSpecializedILi3ELi2ELi32ELb0ELb0EEEJSI_NS5_IJNSX_ISF_SC_EES1O_EEESJ_SK_SJ_SK_NS1J_6fusion15FusionCallbacksIS1N_NS1Q_17LinearCombinationISJ_fSJ_fLNS_15FloatRoundStyleE2EEESI_S1P_JEEENS4_5SM1004TMEM4LOAD26SM100_TMEM_LOAD_16dp32b32xES15_NS16_INS17_ILi2ELi4ELi3EEES1A_NSX_INS5_IJS1B_SF_EEENS5_IJSF_SC_EEEEEEENS4_39AutoVectorizingCopyWithAssumedAlignmentILi128EEENS4_14SM90_TMA_STOREES24_S26_S26_EEEvvEEEEvNT_6ParamsE)
        /*0038*/ 	.word	0x00000000


	//----- nvinfo : EIATTR_MIN_STACK_SIZE
	.align		4
.L_28:
        /*003c*/ 	.byte	0x04, 0x12
        /*003e*/ 	.short	(.L_30 - .L_29)
	.align		4
.L_29:
        /*0040*/ 	.word	index@(_ZN7cutlass13device_kernelINS_4gemm6kernel13GemmUniversalIN4cute5tupleIJiiiiEEENS1_10collective13CollectiveMmaINS1_35MainloopSm100TmaUmmaWarpSpecializedILi25ELi2ELi4ENS5_IJNS4_1CILi2EEENSA_ILi1EEESC_EEEEENS5_IJNSA_ILi64EEENSA_ILi192EEENSA_ILi32EEEEEENS_12float_e4m3_tENS5_IJlSC_lEEESJ_SK_NS4_8TiledMMAINS4_8MMA_AtomIJNS4_10MMA_TraitsINS4_19SM100_MMA_F8F6F4_SSEJSJ_SJ_fSF_SG_NS4_17integral_constantINS4_4UMMA5MajorELSR_0EEESS_NSP_INSQ_7ScaleInELST_0EEESU_EEEEEENS4_6LayoutINS5_IJSC_SC_SC_EEENS5_IJNSA_ILi0EEESZ_SZ_EEEEENS5_IJNS4_10UnderscoreES12_S12_EEEEENS4_13SM90_TMA_LOADENS4_14ComposedLayoutINS4_7SwizzleILi1ELi4ELi3EEENS4_18smem_ptr_flag_bitsILi8EEENSX_INS5_IJNSA_ILi8EEESH_EEENS5_IJSH_SC_EEEEEEEvNS4_8identityENS4_23SM90_TMA_LOAD_MULTICASTES1F_vS1G_EENS_8epilogue10collective18CollectiveEpilogueINS1J_23Sm100TmaWarpSpecializedILi3ELi2ELi32ELb0ELb0EEEJSI_NS5_IJNSX_ISF_SC_EES1O_EEESJ_SK_SJ_SK_NS1J_6fusion15FusionCallbacksIS1N_NS1Q_17LinearCombinationISJ_fSJ_fLNS_15FloatRoundStyleE2EEESI_S1P_JEEENS4_5SM1004TMEM4LOAD26SM100_TMEM_LOAD_16dp32b32xES15_NS16_INS17_ILi2ELi4ELi3EEES1A_NSX_INS5_IJS1B_SF_EEENS5_IJSF_SC_EEEEEEENS4_39AutoVectorizingCopyWithAssumedAlignmentILi128EEENS4_14SM90_TMA_STOREES24_S26_S26_EEEvvEEEEvNT_6ParamsE)
        /*0044*/ 	.word	0x00000000
.L_30:


//--------------------- .nv.compat                --------------------------
	.section	.nv.compat,"",@"SHT_CUDA_COMPAT_INFO"
	.align	4
        /*0000*/ 	.byte	0x02, 0x09, 0x01, 0x00, 0x02, 0x02, 0x02, 0x00, 0x02, 0x05, 0x05, 0x00, 0x03, 0x07, 0x01, 0x01
        /*0010*/ 	.byte	0x02, 0x03, 0x01, 0x00, 0x02, 0x06, 0x01, 0x00, 0x04, 0x0b, 0x08, 0x00, 0x09, 0x00, 0x00, 0x00
        /*0020*/ 	.byte	0x00, 0x00, 0x00, 0x00


//--------------------- .nv.info._ZN7cutlass13device_kernelINS_4gemm6kernel13GemmUniversalIN4cute5tupleIJiiiiEEENS1_10collective13CollectiveMmaINS1_35MainloopSm100TmaUmmaWarpSpecializedILi25ELi2ELi4ENS5_IJNS4_1CILi2EEENSA_ILi1EEESC_EEEEENS5_IJNSA_ILi64EEENSA_ILi192EEENSA_ILi32EEEEEENS_12float_e4m3_tENS5_IJlSC_lEEESJ_SK_NS4_8TiledMMAINS4_8MMA_AtomIJNS4_10MMA_TraitsINS4_19SM100_MMA_F8F6F4_SSEJSJ_SJ_fSF_SG_NS4_17integral_constantINS4_4UMMA5MajorELSR_0EEESS_NSP_INSQ_7ScaleInELST_0EEESU_EEEEEENS4_6LayoutINS5_IJSC_SC_SC_EEENS5_IJNSA_ILi0EEESZ_SZ_EEEEENS5_IJNS4_10UnderscoreES12_S12_EEEEENS4_13SM90_TMA_LOADENS4_14ComposedLayoutINS4_7SwizzleILi1ELi4ELi3EEENS4_18smem_ptr_flag_bitsILi8EEENSX_INS5_IJNSA_ILi8EEESH_EEENS5_IJSH_SC_EEEEEEEvNS4_8identityENS4_23SM90_TMA_LOAD_MULTICASTES1F_vS1G_EENS_8epilogue10collective18CollectiveEpilogueINS1J_23Sm100TmaWarpSpecializedILi3ELi2ELi32ELb0ELb0EEEJSI_NS5_IJNSX_ISF_SC_EES1O_EEESJ_SK_SJ_SK_NS1J_6fusion15FusionCallbacksIS1N_NS1Q_17LinearCombinationISJ_fSJ_fLNS_15FloatRoundStyleE2EEESI_S1P_JEEENS4_5SM1004TMEM4LOAD26SM100_TMEM_LOAD_16dp32b32xES15_NS16_INS17_ILi2ELi4ELi3EEES1A_NSX_INS5_IJS1B_SF_EEENS5_IJSF_SC_EEEEEEENS4_39AutoVectorizingCopyWithAssumedAlignmentILi128EEENS4_14SM90_TMA_STOREES24_S26_S26_EEEvvEEEEvNT_6ParamsE --------------------------
	.section	.nv.info._ZN7cutlass13device_kernelINS_4gemm6kernel13GemmUniversalIN4cute5tupleIJiiiiEEENS1_10collective13CollectiveMmaINS1_35MainloopSm100TmaUmmaWarpSpecializedILi25ELi2ELi4ENS5_IJNS4_1CILi2EEENSA_ILi1EEESC_EEEEENS5_IJNSA_ILi64EEENSA_ILi192EEENSA_ILi32EEEEEENS_12float_e4m3_tENS5_IJlSC_lEEESJ_SK_NS4_8TiledMMAINS4_8MMA_AtomIJNS4_10MMA_TraitsINS4_19SM100_MMA_F8F6F4_SSEJSJ_SJ_fSF_SG_NS4_17integral_constantINS4_4UMMA5MajorELSR_0EEESS_NSP_INSQ_7ScaleInELST_0EEESU_EEEEEENS4_6LayoutINS5_IJSC_SC_SC_EEENS5_IJNSA_ILi0EEESZ_SZ_EEEEENS5_IJNS4_10UnderscoreES12_S12_EEEEENS4_13SM90_TMA_LOADENS4_14ComposedLayoutINS4_7SwizzleILi1ELi4ELi3EEENS4_18smem_ptr_flag_bitsILi8EEENSX_INS5_IJNSA_ILi8EEESH_EEENS5_IJSH_SC_EEEEEEEvNS4_8identityENS4_23SM90_TMA_LOAD_MULTICASTES1F_vS1G_EENS_8epilogue10collective18CollectiveEpilogueINS1J_23Sm100TmaWarpSpecializedILi3ELi2ELi32ELb0ELb0EEEJSI_NS5_IJNSX_ISF_SC_EES1O_EEESJ_SK_SJ_SK_NS1J_6fusion15FusionCallbacksIS1N_NS1Q_17LinearCombinationISJ_fSJ_fLNS_15FloatRoundStyleE2EEESI_S1P_JEEENS4_5SM1004TMEM4LOAD26SM100_TMEM_LOAD_16dp32b32xES15_NS16_INS17_ILi2ELi4ELi3EEES1A_NSX_INS5_IJS1B_SF_EEENS5_IJSF_SC_EEEEEEENS4_39AutoVectorizingCopyWithAssumedAlignmentILi128EEENS4_14SM90_TMA_STOREES24_S26_S26_EEEvvEEEEvNT_6ParamsE,"",@"SHT_CUDA_INFO"
	.sectionflags	@""
	.align	4


	//----- nvinfo : EIATTR_CUDA_API_VERSION
	.align		4
        /*0000*/ 	.byte	0x04, 0x37
        /*0002*/ 	.short	(.L_32 - .L_31)
.L_31:
        /*0004*/ 	.word	0x00000082


	//----- nvinfo : EIATTR_KPARAM_INFO
	.align		4
.L_32:
        /*0008*/ 	.byte	0x04, 0x17
        /*000a*/ 	.short	(.L_34 - .L_33)
.L_33:
        /*000c*/ 	.word	0x00000000
        /*0010*/ 	.short	0x0000
        /*0012*/ 	.short	0x0000
        /*0014*/ 	.byte	0x00, 0xf0, 0x01, 0x20


	//----- nvinfo : EIATTR_AT_ENTRY_FRAGMENTS
	.align		4
.L_34:
        /*0018*/ 	.byte	0x04, 0x4f
        /*001a*/ 	.short	(.L_36 - .L_35)


	//   ....[0]....
.L_35:
        /*001c*/ 	.word	0x00000006


	//----- nvinfo : EIATTR_RESERVED_SMEM_USED
	.align		4
.L_36:
        /*0020*/ 	.byte	0x01, 0x41
	.zero		2


	//----- nvinfo : EIATTR_SPARSE_MMA_MASK
	.align		4
        /*0024*/ 	.byte	0x03, 0x50
        /*0026*/ 	.short	0x0000


	//----- nvinfo : EIATTR_TCGEN05_1CTA_USED
	.align		4
        /*0028*/ 	.byte	0x01, 0x51
	.zero		2


	//----- nvinfo : EIATTR_MAXREG_COUNT
	.align		4
        /*002c*/ 	.byte	0x03, 0x1b
        /*002e*/ 	.short	0x00ff


	//----- nvinfo : EIATTR_NUM_BARRIERS
	.align		4
        /*0030*/ 	.byte	0x02, 0x4c
        /*0032*/ 	.byte	0x07
	.zero		1


	//----- nvinfo : EIATTR_EXTERNS
	.align		4
        /*0034*/ 	.byte	0x04, 0x0f
        /*0036*/ 	.short	(.L_38 - .L_37)


	//   ....[0]....
	.align		4
.L_37:
        /*0038*/ 	.word	index@(__assertfail)


	//----- nvinfo : EIATTR_MERCURY_ISA_VERSION
	.align		4
.L_38:
        /*003c*/ 	.byte	0x03, 0x5f
        /*003e*/ 	.short	0x0101


	//----- nvinfo : EIATTR_INT_WARP_WIDE_INSTR_OFFSETS
	.align		4
        /*0040*/ 	.byte	0x04, 0x31
        /*0042*/ 	.short	(.L_40 - .L_39)


	//   ....[0]....
.L_39:
        /*0044*/ 	.word	0x000049c0


	//   ....[1]....
        /*0048*/ 	.word	0x000049e0


	//   ....[2]....
        /*004c*/ 	.word	0x00004a10


	//   ....[3]....
        /*0050*/ 	.word	0x00005600


	//   ....[4]....
        /*0054*/ 	.word	0x00005660


	//   ....[5]....
        /*0058*/ 	.word	0x00005750


	//   ....[6]....
        /*005c*/ 	.word	0x000057e0


	//   ....[7]....
        /*0060*/ 	.word	0x000058d0


	//   ....[8]....
        /*0064*/ 	.word	0x00005980


	//----- nvinfo : EIATTR_COOP_GROUP_MASK_REGIDS
	.align		4
.L_40:
        /*0068*/ 	.byte	0x04, 0x29
        /*006a*/ 	.short	(.L_42 - .L_41)


	//   ....[0]....
.L_41:
        /*006c*/ 	.word	0xffffffff


	//   ....[1]....
        /*0070*/ 	.word	0xffffffff


	//   ....[2]....
        /*0074*/ 	.word	0xffffffff


	//   ....[3]....
        /*0078*/ 	.word	0xffffffff


	//   ....[4]....
        /*007c*/ 	.word	0xffffffff


	//   ....[5]....
        /*0080*/ 	.word	0xffffffff


	//   ....[6]....
        /*0084*/ 	.word	0xffffffff


	//   ....[7]....
        /*0088*/ 	.word	0xffffffff


	//   ....[8]....
        /*008c*/ 	.word	0xffffffff


	//   ....[9]....
        /*0090*/ 	.word	0xffffffff


	//   ....[10]....
        /*0094*/ 	.word	0xffffffff


	//   ....[11]....
        /*0098*/ 	.word	0xffffffff


	//   ....[12]....
        /*009c*/ 	.word	0xffffffff


	//   ....[13]....
        /*00a0*/ 	.word	0xffffffff


	//----- nvinfo : EIATTR_COOP_GROUP_INSTR_OFFSETS
	.align		4
.L_42:
        /*00a4*/ 	.byte	0x04, 0x28
        /*00a6*/ 	.short	(.L_44 - .L_43)


	//   ....[0]....
.L_43:
        /*00a8*/ 	.word	0x00000080


	//   ....[1]....
        /*00ac*/ 	.word	0x000004f0


	//   ....[2]....
        /*00b0*/ 	.word	0x00000950


	//   ....[3]....
        /*00b4*/ 	.word	0x00000ad0


	//   ....[4]....
        /*00b8*/ 	.word	0x00000bd0


	//   ....[5]....
        /*00bc*/ 	.word	0x00000d40


	//   ....[6]....
        /*00c0*/ 	.word	0x00000ee0


	//   ....[7]....
        /*00c4*/ 	.word	0x000010a0


	//   ....[8]....
        /*00c8*/ 	.word	0x00002270


	//   ....[9]....
        /*00cc*/ 	.word	0x00003d10


	//   ....[10]....
        /*00d0*/ 	.word	0x00003f20


	//   ....[11]....
        /*00d4*/ 	.word	0x00003f50


	//   ....[12]....
        /*00d8*/ 	.word	0x000048a0


	//   ....[13]....
        /*00dc*/ 	.word	0x00004ad0


	//----- nvinfo : EIATTR_VRC_CTA_INIT_COUNT
	.align		4
.L_44:
        /*00e0*/ 	.byte	0x02, 0x4a
        /*00e2*/ 	.byte	0x80
	.zero		1


	//----- nvinfo : EIATTR_SYSCALL_OFFSETS
	.align		4
        /*00e4*/ 	.byte	0x04, 0x46
        /*00e6*/ 	.short	(.L_46 - .L_45)


	//   ....[0]....
.L_45:
        /*00e8*/ 	.word	0x000065e0


	//   ....[1]....
        /*00ec*/ 	.word	0x00006710


	//   ....[2]....
        /*00f0*/ 	.word	0x00006f20


	//   ....[3]....
        /*00f4*/ 	.word	0x00007d10


	//   ....[4]....
        /*00f8*/ 	.word	0x00008b10


	//----- nvinfo : EIATTR_MBARRIER_INSTR_OFFSETS
	.align		4
.L_46:
        /*00fc*/ 	.byte	0x04, 0x39
        /*00fe*/ 	.short	(.L_48 - .L_47)


	//   ....[0]....
.L_47:
        /*0100*/ 	.word	0x00000610
        /*0104*/ 	.word	0x000000ff
        /*0108*/ 	.word	0x00000000
        /*010c*/ 	.short	0x0100
        /*010e*/ 	.byte	0x04
	.zero		1


	//   ....[1]....
        /*0110*/ 	.word	0x00000620
        /*0114*/ 	.word	0x000000ff
        /*0118*/ 	.word	0x000000c8
        /*011c*/ 	.short	0x0100
        /*011e*/ 	.byte	0x04
	.zero		1


	//   ....[2]....
        /*0120*/ 	.word	0x00000630
        /*0124*/ 	.word	0x000000ff
        /*0128*/ 	.word	0x00000008
        /*012c*/ 	.short	0x0100
        /*012e*/ 	.byte	0x04
	.zero		1


	//   ....[3]....
        /*0130*/ 	.word	0x00000640
        /*0134*/ 	.word	0x000000ff
        /*0138*/ 	.word	0x000000d0
        /*013c*/ 	.short	0x0100
        /*013e*/ 	.byte	0x04
	.zero		1


	//   ....[4]....
        /*0140*/ 	.word	0x00000650
        /*0144*/ 	.word	0x000000ff
        /*0148*/ 	.word	0x00000010
        /*014c*/ 	.short	0x0100
        /*014e*/ 	.byte	0x04
	.zero		1


	//   ....[5]....
        /*0150*/ 	.word	0x00000660
        /*0154*/ 	.word	0x000000ff
        /*0158*/ 	.word	0x000000d8
        /*015c*/ 	.short	0x0100
        /*015e*/ 	.byte	0x04
	.zero		1


	//   ....[6]....
        /*0160*/ 	.word	0x00000670
        /*0164*/ 	.word	0x000000ff
        /*0168*/ 	.word	0x00000018
        /*016c*/ 	.short	0x0100
        /*016e*/ 	.byte	0x04
	.zero		1


	//   ....[7]....
        /*0170*/ 	.word	0x00000680
        /*0174*/ 	.word	0x000000ff
        /*0178*/ 	.word	0x000000e0
        /*017c*/ 	.short	0x0100
        /*017e*/ 	.byte	0x04
	.zero		1


	//   ....[8]....
        /*0180*/ 	.word	0x00000690
        /*0184*/ 	.word	0x000000ff
        /*0188*/ 	.word	0x00000020
        /*018c*/ 	.short	0x0100
        /*018e*/ 	.byte	0x04
	.zero		1


	//   ....[9]....
        /*0190*/ 	.word	0x000006a0
        /*0194*/ 	.word	0x000000ff
        /*0198*/ 	.word	0x000000e8
        /*019c*/ 	.short	0x0100
        /*019e*/ 	.byte	0x04
	.zero		1


	//   ....[10]....
        /*01a0*/ 	.word	0x000006b0
        /*01a4*/ 	.word	0x000000ff
        /*01a8*/ 	.word	0x00000028
        /*01ac*/ 	.short	0x0100
        /*01ae*/ 	.byte	0x04
	.zero		1


	//   ....[11]....
        /*01b0*/ 	.word	0x000006c0
        /*01b4*/ 	.word	0x000000ff
        /*01b8*/ 	.word	0x000000f0
        /*01bc*/ 	.short	0x0100
        /*01be*/ 	.byte	0x04
	.zero		1


	//   ....[12]....
        /*01c0*/ 	.word	0x000006d0
        /*01c4*/ 	.word	0x000000ff
        /*01c8*/ 	.word	0x00000030
        /*01cc*/ 	.short	0x0100
        /*01ce*/ 	.byte	0x04
	.zero		1


	//   ....[13]....
        /*01d0*/ 	.word	0x000006e0
        /*01d4*/ 	.word	0x000000ff
        /*01d8*/ 	.word	0x000000f8
        /*01dc*/ 	.short	0x0100
        /*01de*/ 	.byte	0x04
	.zero		1


	//   ....[14]....
        /*01e0*/ 	.word	0x000006f0
        /*01e4*/ 	.word	0x000000ff
        /*01e8*/ 	.word	0x00000038
        /*01ec*/ 	.short	0x0100
        /*01ee*/ 	.byte	0x04
	.zero		1


	//   ....[15]....
        /*01f0*/ 	.word	0x00000700
        /*01f4*/ 	.word	0x000000ff
        /*01f8*/ 	.word	0x00000100
        /*01fc*/ 	.short	0x0100
        /*01fe*/ 	.byte	0x04
	.zero		1


	//   ....[16]....
        /*0200*/ 	.word	0x00000710
        /*0204*/ 	.word	0x000000ff
        /*0208*/ 	.word	0x00000040
        /*020c*/ 	.short	0x0100
        /*020e*/ 	.byte	0x04
	.zero		1


	//   ....[17]....
        /*0210*/ 	.word	0x00000720
        /*0214*/ 	.word	0x000000ff
        /*0218*/ 	.word	0x00000108
        /*021c*/ 	.short	0x0100
        /*021e*/ 	.byte	0x04
	.zero		1


	//   ....[18]....
        /*0220*/ 	.word	0x00000730
        /*0224*/ 	.word	0x000000ff
        /*0228*/ 	.word	0x00000048
        /*022c*/ 	.short	0x0100
        /*022e*/ 	.byte	0x04
	.zero		1


	//   ....[19]....
        /*0230*/ 	.word	0x00000740
        /*0234*/ 	.word	0x000000ff
        /*0238*/ 	.word	0x00000110
        /*023c*/ 	.short	0x0100
        /*023e*/ 	.byte	0x04
	.zero		1


	//   ....[20]....
        /*0240*/ 	.word	0x00000750
        /*0244*/ 	.word	0x000000ff
        /*0248*/ 	.word	0x00000050
        /*024c*/ 	.short	0x0100
        /*024e*/ 	.byte	0x04
	.zero		1


	//   ....[21]....
        /*0250*/ 	.word	0x00000760
        /*0254*/ 	.word	0x000000ff
        /*0258*/ 	.word	0x00000118
        /*025c*/ 	.short	0x0100
        /*025e*/ 	.byte	0x04
	.zero		1


	//   ....[22]....
        /*0260*/ 	.word	0x00000770
        /*0264*/ 	.word	0x000000ff
        /*0268*/ 	.word	0x00000058
        /*026c*/ 	.short	0x0100
        /*026e*/ 	.byte	0x04
	.zero		1


	//   ....[23]....
        /*0270*/ 	.word	0x00000780
        /*0274*/ 	.word	0x000000ff
        /*0278*/ 	.word	0x00000120
        /*027c*/ 	.short	0x0100
        /*027e*/ 	.byte	0x04
	.zero		1


	//   ....[24]....
        /*0280*/ 	.word	0x00000790
        /*0284*/ 	.word	0x000000ff
        /*0288*/ 	.word	0x00000060
        /*028c*/ 	.short	0x0100
        /*028e*/ 	.byte	0x04
	.zero		1


	//   ....[25]....
        /*0290*/ 	.word	0x000007a0
        /*0294*/ 	.word	0x000000ff
        /*0298*/ 	.word	0x00000128
        /*029c*/ 	.short	0x0100
        /*029e*/ 	.byte	0x04
	.zero		1


	//   ....[26]....
        /*02a0*/ 	.word	0x000007b0
        /*02a4*/ 	.word	0x000000ff
        /*02a8*/ 	.word	0x00000068
        /*02ac*/ 	.short	0x0100
        /*02ae*/ 	.byte	0x04
	.zero		1


	//   ....[27]....
        /*02b0*/ 	.word	0x000007c0
        /*02b4*/ 	.word	0x000000ff
        /*02b8*/ 	.word	0x00000130
        /*02bc*/ 	.short	0x0100
        /*02be*/ 	.byte	0x04
	.zero		1


	//   ....[28]....
        /*02c0*/ 	.word	0x000007d0
        /*02c4*/ 	.word	0x000000ff
        /*02c8*/ 	.word	0x00000070
        /*02cc*/ 	.short	0x0100
        /*02ce*/ 	.byte	0x04
	.zero		1


	//   ....[29]....
        /*02d0*/ 	.word	0x000007e0
        /*02d4*/ 	.word	0x000000ff
        /*02d8*/ 	.word	0x00000138
        /*02dc*/ 	.short	0x0100
        /*02de*/ 	.byte	0x04
	.zero		1


	//   ....[30]....
        /*02e0*/ 	.word	0x000007f0
        /*02e4*/ 	.word	0x000000ff
        /*02e8*/ 	.word	0x00000078
        /*02ec*/ 	.short	0x0100
        /*02ee*/ 	.byte	0x04
	.zero		1


	//   ....[31]....
        /*02f0*/ 	.word	0x00000800
        /*02f4*/ 	.word	0x000000ff
        /*02f8*/ 	.word	0x00000140
        /*02fc*/ 	.short	0x0100
        /*02fe*/ 	.byte	0x04
	.zero		1


	//   ....[32]....
        /*0300*/ 	.word	0x00000810
        /*0304*/ 	.word	0x000000ff
        /*0308*/ 	.word	0x00000080
        /*030c*/ 	.short	0x0100
        /*030e*/ 	.byte	0x04
	.zero		1


	//   ....[33]....
        /*0310*/ 	.word	0x00000820
        /*0314*/ 	.word	0x000000ff
        /*0318*/ 	.word	0x00000148
        /*031c*/ 	.short	0x0100
        /*031e*/ 	.byte	0x04
	.zero		1


	//   ....[34]....
        /*0320*/ 	.word	0x00000830
        /*0324*/ 	.word	0x000000ff
        /*0328*/ 	.word	0x00000088
        /*032c*/ 	.short	0x0100
        /*032e*/ 	.byte	0x04
	.zero		1


	//   ....[35]....
        /*0330*/ 	.word	0x00000840
        /*0334*/ 	.word	0x000000ff
        /*0338*/ 	.word	0x00000150
        /*033c*/ 	.short	0x0100
        /*033e*/ 	.byte	0x04
	.zero		1


	//   ....[36]....
        /*0340*/ 	.word	0x00000850
        /*0344*/ 	.word	0x000000ff
        /*0348*/ 	.word	0x00000090
        /*034c*/ 	.short	0x0100
        /*034e*/ 	.byte	0x04
	.zero		1


	//   ....[37]....
        /*0350*/ 	.word	0x00000860
        /*0354*/ 	.word	0x000000ff
        /*0358*/ 	.word	0x00000158
        /*035c*/ 	.short	0x0100
        /*035e*/ 	.byte	0x04
	.zero		1


	//   ....[38]....
        /*0360*/ 	.word	0x00000870
        /*0364*/ 	.word	0x000000ff
        /*0368*/ 	.word	0x00000098
        /*036c*/ 	.short	0x0100
        /*036e*/ 	.byte	0x04
	.zero		1


	//   ....[39]....
        /*0370*/ 	.word	0x00000880
        /*0374*/ 	.word	0x000000ff
        /*0378*/ 	.word	0x00000160
        /*037c*/ 	.short	0x0100
        /*037e*/ 	.byte	0x04
	.zero		1


	//   ....[40]....
        /*0380*/ 	.word	0x00000890
        /*0384*/ 	.word	0x000000ff
        /*0388*/ 	.word	0x000000a0
        /*038c*/ 	.short	0x0100
        /*038e*/ 	.byte	0x04
	.zero		1


	//   ....[41]....
        /*0390*/ 	.word	0x000008a0
        /*0394*/ 	.word	0x000000ff
        /*0398*/ 	.word	0x00000168
        /*039c*/ 	.short	0x0100
        /*039e*/ 	.byte	0x04
	.zero		1


	//   ....[42]....
        /*03a0*/ 	.word	0x000008b0
        /*03a4*/ 	.word	0x000000ff
        /*03a8*/ 	.word	0x000000a8
        /*03ac*/ 	.short	0x0100
        /*03ae*/ 	.byte	0x04
	.zero		1


	//   ....[43]....
        /*03b0*/ 	.word	0x000008c0
        /*03b4*/ 	.word	0x000000ff
        /*03b8*/ 	.word	0x00000170
        /*03bc*/ 	.short	0x0100
        /*03be*/ 	.byte	0x04
	.zero		1


	//   ....[44]....
        /*03c0*/ 	.word	0x000008d0
        /*03c4*/ 	.word	0x000000ff
        /*03c8*/ 	.word	0x000000b0
        /*03cc*/ 	.short	0x0100
        /*03ce*/ 	.byte	0x04
	.zero		1


	//   ....[45]....
        /*03d0*/ 	.word	0x000008e0
        /*03d4*/ 	.word	0x000000ff
        /*03d8*/ 	.word	0x00000178
        /*03dc*/ 	.short	0x0100
        /*03de*/ 	.byte	0x04
	.zero		1


	//   ....[46]....
        /*03e0*/ 	.word	0x000008f0
        /*03e4*/ 	.word	0x000000ff
        /*03e8*/ 	.word	0x000000b8
        /*03ec*/ 	.short	0x0100
        /*03ee*/ 	.byte	0x04
	.zero		1


	//   ....[47]....
        /*03f0*/ 	.word	0x00000900
        /*03f4*/ 	.word	0x000000ff
        /*03f8*/ 	.word	0x00000180
        /*03fc*/ 	.short	0x0100
        /*03fe*/ 	.byte	0x04
	.zero		1


	//   ....[48]....
        /*0400*/ 	.word	0x00000910
        /*0404*/ 	.word	0x000000ff
        /*0408*/ 	.word	0x000000c0
        /*040c*/ 	.short	0x0100
        /*040e*/ 	.byte	0x04
	.zero		1


	//   ....[49]....
        /*0410*/ 	.word	0x00000920
        /*0414*/ 	.word	0x000000ff
        /*0418*/ 	.word	0x00000188
        /*041c*/ 	.short	0x0100
        /*041e*/ 	.byte	0x04
	.zero		1


	//   ....[50]....
        /*0420*/ 	.word	0x00000a60
        /*0424*/ 	.word	0x000000ff
        /*0428*/ 	.word	0x00000190
        /*042c*/ 	.short	0x0100
        /*042e*/ 	.byte	0x04
	.zero		1


	//   ....[51]....
        /*0430*/ 	.word	0x00000a70
        /*0434*/ 	.word	0x000000ff
        /*0438*/ 	.word	0x000001a8
        /*043c*/ 	.short	0x0100
        /*043e*/ 	.byte	0x04
	.zero		1


	//   ....[52]....
        /*0440*/ 	.word	0x00000a80
        /*0444*/ 	.word	0x000000ff
        /*0448*/ 	.word	0x00000198
        /*044c*/ 	.short	0x0100
        /*044e*/ 	.byte	0x04
	.zero		1


	//   ....[53]....
        /*0450*/ 	.word	0x00000a90
        /*0454*/ 	.word	0x000000ff
        /*0458*/ 	.word	0x000001b0
        /*045c*/ 	.short	0x0100
        /*045e*/ 	.byte	0x04
	.zero		1


	//   ....[54]....
        /*0460*/ 	.word	0x00000aa0
        /*0464*/ 	.word	0x000000ff
        /*0468*/ 	.word	0x000001a0
        /*046c*/ 	.short	0x0100
        /*046e*/ 	.byte	0x04
	.zero		1


	//   ....[55]....
        /*0470*/ 	.word	0x00000ab0
        /*0474*/ 	.word	0x000000ff
        /*0478*/ 	.word	0x000001b8
        /*047c*/ 	.short	0x0100
        /*047e*/ 	.byte	0x04
	.zero		1


	//   ....[56]....
        /*0480*/ 	.word	0x00000ba0
        /*0484*/ 	.word	0x000000ff
        /*0488*/ 	.word	0x000001c0
        /*048c*/ 	.short	0x0100
        /*048e*/ 	.byte	0x06
	.zero		1


	//   ....[57]....
        /*0490*/ 	.word	0x00000bb0
        /*0494*/ 	.word	0x000000ff
        /*0498*/ 	.word	0x000001c8
        /*049c*/ 	.short	0x0100
        /*049e*/ 	.byte	0x06
	.zero		1


	//   ....[58]....
        /*04a0*/ 	.word	0x00000cf0
        /*04a4*/ 	.word	0x000000ff
        /*04a8*/ 	.word	0x000001d0
        /*04ac*/ 	.short	0x0100
        /*04ae*/ 	.byte	0x06
	.zero		1


	//   ....[59]....
        /*04b0*/ 	.word	0x00000d00
        /*04b4*/ 	.word	0x000000ff
        /*04b8*/ 	.word	0x000001e0
        /*04bc*/ 	.short	0x0100
        /*04be*/ 	.byte	0x06
	.zero		1


	//   ....[60]....
        /*04c0*/ 	.word	0x00000d10
        /*04c4*/ 	.word	0x000000ff
        /*04c8*/ 	.word	0x000001d8
        /*04cc*/ 	.short	0x0100
        /*04ce*/ 	.byte	0x06
	.zero		1


	//   ....[61]....
        /*04d0*/ 	.word	0x00000d20
        /*04d4*/ 	.word	0x000000ff
        /*04d8*/ 	.word	0x000001e8
        /*04dc*/ 	.short	0x0100
        /*04de*/ 	.byte	0x06
	.zero		1


	//   ....[62]....
        /*04e0*/ 	.word	0x00000e50
        /*04e4*/ 	.word	0x000000ff
        /*04e8*/ 	.word	0x000001f0
        /*04ec*/ 	.short	0x0100
        /*04ee*/ 	.byte	0x04
	.zero		1


	//   ....[63]....
        /*04f0*/ 	.word	0x00000e60
        /*04f4*/ 	.word	0x000000ff
        /*04f8*/ 	.word	0x00000210
        /*04fc*/ 	.short	0x0100
        /*04fe*/ 	.byte	0x04
	.zero		1


	//   ....[64]....
        /*0500*/ 	.word	0x00000e70
        /*0504*/ 	.word	0x000000ff
        /*0508*/ 	.word	0x000001f8
        /*050c*/ 	.short	0x0100
        /*050e*/ 	.byte	0x04
	.zero		1


	//   ....[65]....
        /*0510*/ 	.word	0x00000e80
        /*0514*/ 	.word	0x000000ff
        /*0518*/ 	.word	0x00000218
        /*051c*/ 	.short	0x0100
        /*051e*/ 	.byte	0x04
	.zero		1


	//   ....[66]....
        /*0520*/ 	.word	0x00000e90
        /*0524*/ 	.word	0x000000ff
        /*0528*/ 	.word	0x00000200
        /*052c*/ 	.short	0x0100
        /*052e*/ 	.byte	0x04
	.zero		1


	//   ....[67]....
        /*0530*/ 	.word	0x00000ea0
        /*0534*/ 	.word	0x000000ff
        /*0538*/ 	.word	0x00000220
        /*053c*/ 	.short	0x0100
        /*053e*/ 	.byte	0x04
	.zero		1


	//   ....[68]....
        /*0540*/ 	.word	0x00000eb0
        /*0544*/ 	.word	0x000000ff
        /*0548*/ 	.word	0x00000208
        /*054c*/ 	.short	0x0100
        /*054e*/ 	.byte	0x04
	.zero		1


	//   ....[69]....
        /*0550*/ 	.word	0x00000ec0
        /*0554*/ 	.word	0x000000ff
        /*0558*/ 	.word	0x00000228
        /*055c*/ 	.short	0x0100
        /*055e*/ 	.byte	0x04
	.zero		1


	//   ....[70]....
        /*0560*/ 	.word	0x00000fb0
        /*0564*/ 	.word	0x000000ff
        /*0568*/ 	.word	0x00000230
        /*056c*/ 	.short	0x0100
        /*056e*/ 	.byte	0x04
	.zero		1


	//   ....[71]....
        /*0570*/ 	.word	0x00000fc0
        /*0574*/ 	.word	0x000000ff
        /*0578*/ 	.word	0x00000240
        /*057c*/ 	.short	0x0100
        /*057e*/ 	.byte	0x04
	.zero		1


	//   ....[72]....
        /*0580*/ 	.word	0x00000fd0
        /*0584*/ 	.word	0x000000ff
        /*0588*/ 	.word	0x00000238
        /*058c*/ 	.short	0x0100
        /*058e*/ 	.byte	0x04
	.zero		1


	//   ....[73]....
        /*0590*/ 	.word	0x00000fe0
        /*0594*/ 	.word	0x000000ff
        /*0598*/ 	.word	0x00000248
        /*059c*/ 	.short	0x0100
        /*059e*/ 	.byte	0x04
	.zero		1


	//   ....[74]....
        /*05a0*/ 	.word	0x00001b20
        /*05a4*/ 	.word	0x00000000
        /*05a8*/ 	.word	0x00000240
        /*05ac*/ 	.short	0x010a
        /*05ae*/ 	.byte	0xff
	.zero		1


	//   ....[75]....
        /*05b0*/ 	.word	0x00001b40
        /*05b4*/ 	.word	0x00000000
        /*05b8*/ 	.word	0x00000230
        /*05bc*/ 	.short	0x0101
        /*05be*/ 	.byte	0xff
	.zero		1


	//   ....[76]....
        /*05c0*/ 	.word	0x00001c00
        /*05c4*/ 	.word	0x000000ff
        /*05c8*/ 	.word	0x000000c8
        /*05cc*/ 	.short	0x010a
        /*05ce*/ 	.byte	0x07
	.zero		1


	//   ....[77]....
        /*05d0*/ 	.word	0x00001c80
        /*05d4*/ 	.word	0x000000ff
        /*05d8*/ 	.word	0x000000c8
        /*05dc*/ 	.short	0x010a
        /*05de*/ 	.byte	0x21
	.zero		1


	//   ....[78]....
        /*05e0*/ 	.word	0x00001e10
        /*05e4*/ 	.word	0x000000ff
        /*05e8*/ 	.word	0x000000c8
        /*05ec*/ 	.short	0x010a
        /*05ee*/ 	.byte	0x08
	.zero		1


	//   ....[79]....
        /*05f0*/ 	.word	0x00001f30
        /*05f4*/ 	.word	0x000000ff
        /*05f8*/ 	.word	0x000001c8
        /*05fc*/ 	.short	0x0101
        /*05fe*/ 	.byte	0x06
	.zero		1


	//   ....[80]....
        /*0600*/ 	.word	0x00001f50
        /*0604*/ 	.word	0x000000ff
        /*0608*/ 	.word	0x000000c8
        /*060c*/ 	.short	0x010a
        /*060e*/ 	.byte	0x07
	.zero		1


	//   ....[81]....
        /*0610*/ 	.word	0x00001fd0
        /*0614*/ 	.word	0x000000ff
        /*0618*/ 	.word	0x000000c8
        /*061c*/ 	.short	0x010a
        /*061e*/ 	.byte	0x09
	.zero		1


	//   ....[82]....
        /*0620*/ 	.word	0x00002160
        /*0624*/ 	.word	0x000000ff
        /*0628*/ 	.word	0x000000c8
        /*062c*/ 	.short	0x010a
        /*062e*/ 	.byte	0x08
	.zero		1


	//   ....[83]....
        /*0630*/ 	.word	0x000022a0
        /*0634*/ 	.word	0x00000003
        /*0638*/ 	.word	0x000001d0
        /*063c*/ 	.short	0x010a
        /*063e*/ 	.byte	0xff
	.zero		1


	//   ....[84]....
        /*0640*/ 	.word	0x000023f0
        /*0644*/ 	.word	0x00000000
        /*0648*/ 	.word	0x00000000
        /*064c*/ 	.short	0x0101
        /*064e*/ 	.byte	0xff
	.zero		1


	//   ....[85]....
        /*0650*/ 	.word	0x00002990
        /*0654*/ 	.word	0x000000ff
        /*0658*/ 	.word	0x00000000
        /*065c*/ 	.short	0x010a
        /*065e*/ 	.byte	0x04
	.zero		1


	//   ....[86]....
        /*0660*/ 	.word	0x00002a20
        /*0664*/ 	.word	0x000000ff
        /*0668*/ 	.word	0x00000000
        /*066c*/ 	.short	0x010a
        /*066e*/ 	.byte	0x05
	.zero		1


	//   ....[87]....
        /*0670*/ 	.word	0x00002ab0
        /*0674*/ 	.word	0x000000ff
        /*0678*/ 	.word	0x00000000
        /*067c*/ 	.short	0x010a
        /*067e*/ 	.byte	0x05
	.zero		1


	//   ....[88]....
        /*0680*/ 	.word	0x00002b40
        /*0684*/ 	.word	0x000000ff
        /*0688*/ 	.word	0x00000000
        /*068c*/ 	.short	0x010a
        /*068e*/ 	.byte	0x05
	.zero		1


	//   ....[89]....
        /*0690*/ 	.word	0x00002bd0
        /*0694*/ 	.word	0x000000ff
        /*0698*/ 	.word	0x00000000
        /*069c*/ 	.short	0x010a
        /*069e*/ 	.byte	0x05
	.zero		1


	//   ....[90]....
        /*06a0*/ 	.word	0x00002c60
        /*06a4*/ 	.word	0x000000ff
        /*06a8*/ 	.word	0x00000000
        /*06ac*/ 	.short	0x010a
        /*06ae*/ 	.byte	0x05
	.zero		1


	//   ....[91]....
        /*06b0*/ 	.word	0x00002cf0
        /*06b4*/ 	.word	0x000000ff
        /*06b8*/ 	.word	0x00000000
        /*06bc*/ 	.short	0x010a
        /*06be*/ 	.byte	0x05
	.zero		1


	//   ....[92]....
        /*06c0*/ 	.word	0x00002d80
        /*06c4*/ 	.word	0x000000ff
        /*06c8*/ 	.word	0x00000000
        /*06cc*/ 	.short	0x010a
        /*06ce*/ 	.byte	0x05
	.zero		1


	//   ....[93]....
        /*06d0*/ 	.word	0x00002e10
        /*06d4*/ 	.word	0x000000ff
        /*06d8*/ 	.word	0x00000000
        /*06dc*/ 	.short	0x010a
        /*06de*/ 	.byte	0x05
	.zero		1


	//   ....[94]....
        /*06e0*/ 	.word	0x00002ea0
        /*06e4*/ 	.word	0x000000ff
        /*06e8*/ 	.word	0x00000000
        /*06ec*/ 	.short	0x010a
        /*06ee*/ 	.byte	0x05
	.zero		1


	//   ....[95]....
        /*06f0*/ 	.word	0x00002f30
        /*06f4*/ 	.word	0x000000ff
        /*06f8*/ 	.word	0x00000000
        /*06fc*/ 	.short	0x010a
        /*06fe*/ 	.byte	0x05
	.zero		1


	//   ....[96]....
        /*0700*/ 	.word	0x00002fc0
        /*0704*/ 	.word	0x000000ff
        /*0708*/ 	.word	0x00000000
        /*070c*/ 	.short	0x010a
        /*070e*/ 	.byte	0x05
	.zero		1


	//   ....[97]....
        /*0710*/ 	.word	0x00003050
        /*0714*/ 	.word	0x000000ff
        /*0718*/ 	.word	0x00000000
        /*071c*/ 	.short	0x010a
        /*071e*/ 	.byte	0x05
	.zero		1


	//   ....[98]....
        /*0720*/ 	.word	0x000030e0
        /*0724*/ 	.word	0x000000ff
        /*0728*/ 	.word	0x00000000
        /*072c*/ 	.short	0x010a
        /*072e*/ 	.byte	0x05
	.zero		1


	//   ....[99]....
        /*0730*/ 	.word	0x00003170
        /*0734*/ 	.word	0x000000ff
        /*0738*/ 	.word	0x00000000
        /*073c*/ 	.short	0x010a
        /*073e*/ 	.byte	0x05
	.zero		1


	//   ....[100]....
        /*0740*/ 	.word	0x00003200
        /*0744*/ 	.word	0x000000ff
        /*0748*/ 	.word	0x00000000
        /*074c*/ 	.short	0x010a
        /*074e*/ 	.byte	0x05
	.zero		1


	//   ....[101]....
        /*0750*/ 	.word	0x00003290
        /*0754*/ 	.word	0x000000ff
        /*0758*/ 	.word	0x00000000
        /*075c*/ 	.short	0x010a
        /*075e*/ 	.byte	0x05
	.zero		1


	//   ....[102]....
        /*0760*/ 	.word	0x00003320
        /*0764*/ 	.word	0x000000ff
        /*0768*/ 	.word	0x00000000
        /*076c*/ 	.short	0x010a
        /*076e*/ 	.byte	0x05
	.zero		1


	//   ....[103]....
        /*0770*/ 	.word	0x000033b0
        /*0774*/ 	.word	0x000000ff
        /*0778*/ 	.word	0x00000000
        /*077c*/ 	.short	0x010a
        /*077e*/ 	.byte	0x05
	.zero		1


	//   ....[104]....
        /*0780*/ 	.word	0x00003440
        /*0784*/ 	.word	0x000000ff
        /*0788*/ 	.word	0x00000000
        /*078c*/ 	.short	0x010a
        /*078e*/ 	.byte	0x05
	.zero		1


	//   ....[105]....
        /*0790*/ 	.word	0x000034d0
        /*0794*/ 	.word	0x000000ff
        /*0798*/ 	.word	0x00000000
        /*079c*/ 	.short	0x010a
        /*079e*/ 	.byte	0x05
	.zero		1


	//   ....[106]....
        /*07a0*/ 	.word	0x00003560
        /*07a4*/ 	.word	0x000000ff
        /*07a8*/ 	.word	0x00000000
        /*07ac*/ 	.short	0x010a
        /*07ae*/ 	.byte	0x05
	.zero		1


	//   ....[107]....
        /*07b0*/ 	.word	0x000035f0
        /*07b4*/ 	.word	0x000000ff
        /*07b8*/ 	.word	0x00000000
        /*07bc*/ 	.short	0x010a
        /*07be*/ 	.byte	0x05
	.zero		1


	//   ....[108]....
        /*07c0*/ 	.word	0x00003680
        /*07c4*/ 	.word	0x000000ff
        /*07c8*/ 	.word	0x00000000
        /*07cc*/ 	.short	0x010a
        /*07ce*/ 	.byte	0x05
	.zero		1


	//   ....[109]....
        /*07d0*/ 	.word	0x00003720
        /*07d4*/ 	.word	0x00000000
        /*07d8*/ 	.word	0x00000000
        /*07dc*/ 	.short	0x010a
        /*07de*/ 	.byte	0xff
	.zero		1


	//   ....[110]....
        /*07e0*/ 	.word	0x00003860
        /*07e4*/ 	.word	0x00000002
        /*07e8*/ 	.word	0x00000230
        /*07ec*/ 	.short	0x010a
        /*07ee*/ 	.byte	0xff
	.zero		1


	//   ....[111]....
        /*07f0*/ 	.word	0x000038c0
        /*07f4*/ 	.word	0x00000004
        /*07f8*/ 	.word	0x00000000
        /*07fc*/ 	.short	0x0101
        /*07fe*/ 	.byte	0xff
	.zero		1


	//   ....[112]....
        /*0800*/ 	.word	0x000038e0
        /*0804*/ 	.word	0x000000ff
        /*0808*/ 	.word	0x000001e0
        /*080c*/ 	.short	0x010a
        /*080e*/ 	.byte	0x04
	.zero		1


	//   ....[113]....
        /*0810*/ 	.word	0x00003a00
        /*0814*/ 	.word	0x00000002
        /*0818*/ 	.word	0x000001d0
        /*081c*/ 	.short	0x010a
        /*081e*/ 	.byte	0xff
	.zero		1


	//   ....[114]....
        /*0820*/ 	.word	0x00003b10
        /*0824*/ 	.word	0x00000002
        /*0828*/ 	.word	0x00000000
        /*082c*/ 	.short	0x0101
        /*082e*/ 	.byte	0xff
	.zero		1


	//   ....[115]....
        /*0830*/ 	.word	0x00003ba0
        /*0834*/ 	.word	0x000000ff
        /*0838*/ 	.word	0x000001e0
        /*083c*/ 	.short	0x0106
        /*083e*/ 	.byte	0x04
	.zero		1


	//   ....[116]....
        /*0840*/ 	.word	0x00003bc0
        /*0844*/ 	.word	0x000000ff
        /*0848*/ 	.word	0x000001e0
        /*084c*/ 	.short	0x010a
        /*084e*/ 	.byte	0x04
	.zero		1


	//   ....[117]....
        /*0850*/ 	.word	0x00003c50
        /*0854*/ 	.word	0x000000ff
        /*0858*/ 	.word	0x000001e0
        /*085c*/ 	.short	0x0106
        /*085e*/ 	.byte	0x07
	.zero		1


	//   ....[118]....
        /*0860*/ 	.word	0x00003c90
        /*0864*/ 	.word	0x00000000
        /*0868*/ 	.word	0x000001e0
        /*086c*/ 	.short	0x010a
        /*086e*/ 	.byte	0xff
	.zero		1


	//   ....[119]....
        /*0870*/ 	.word	0x00004190
        /*0874*/ 	.word	0x00000000
        /*0878*/ 	.word	0x000001d0
        /*087c*/ 	.short	0x010a
        /*087e*/ 	.byte	0xff
	.zero		1


	//   ....[120]....
        /*0880*/ 	.word	0x00004290
        /*0884*/ 	.word	0x00000003
        /*0888*/ 	.word	0x00000000
        /*088c*/ 	.short	0x0101
        /*088e*/ 	.byte	0xff
	.zero		1


	//   ....[121]....
        /*0890*/ 	.word	0x000042a0
        /*0894*/ 	.word	0x000000ff
        /*0898*/ 	.word	0x00000000
        /*089c*/ 	.short	0x010a
        /*089e*/ 	.byte	0x05
	.zero		1


	//   ....[122]....
        /*08a0*/ 	.word	0x000042c0
        /*08a4*/ 	.word	0x000000ff
        /*08a8*/ 	.word	0x00000210
        /*08ac*/ 	.short	0x010a
        /*08ae*/ 	.byte	0x13
	.zero		1


	//   ....[123]....
        /*08b0*/ 	.word	0x000043f0
        /*08b4*/ 	.word	0x000000ff
        /*08b8*/ 	.word	0x00000000
        /*08bc*/ 	.short	0x010a
        /*08be*/ 	.byte	0x07
	.zero		1


	//   ....[124]....
        /*08c0*/ 	.word	0x00004500
        /*08c4*/ 	.word	0x000000ff
        /*08c8*/ 	.word	0x00000000
        /*08cc*/ 	.short	0x010a
        /*08ce*/ 	.byte	0x0a
	.zero		1


	//   ....[125]....
        /*08d0*/ 	.word	0x000046d0
        /*08d4*/ 	.word	0x000000ff
        /*08d8*/ 	.word	0x00000000
        /*08dc*/ 	.short	0x010a
        /*08de*/ 	.byte	0x04
	.zero		1


	//   ....[126]....
        /*08e0*/ 	.word	0x00004760
        /*08e4*/ 	.word	0x000000ff
        /*08e8*/ 	.word	0x00000000
        /*08ec*/ 	.short	0x010a
        /*08ee*/ 	.byte	0x05
	.zero		1


	//   ....[127]....
        /*08f0*/ 	.word	0x000047f0
        /*08f4*/ 	.word	0x000000ff
        /*08f8*/ 	.word	0x00000000
        /*08fc*/ 	.short	0x010a
        /*08fe*/ 	.byte	0x05
	.zero		1


	//   ....[128]....
        /*0900*/ 	.word	0x00004880
        /*0904*/ 	.word	0x000000ff
        /*0908*/ 	.word	0x00000000
        /*090c*/ 	.short	0x010a
        /*090e*/ 	.byte	0x04
	.zero		1


	//   ....[129]....
        /*0910*/ 	.word	0x00004dc0
        /*0914*/ 	.word	0x00000008
        /*0918*/ 	.word	0x000001d0
        /*091c*/ 	.short	0x010a
        /*091e*/ 	.byte	0xff
	.zero		1


	//   ....[130]....
        /*0920*/ 	.word	0x00004f30
        /*0924*/ 	.word	0x00000000
        /*0928*/ 	.word	0x00000000
        /*092c*/ 	.short	0x0101
        /*092e*/ 	.byte	0xff
	.zero		1


	//   ....[131]....
        /*0930*/ 	.word	0x00005410
        /*0934*/ 	.word	0x000000ff
        /*0938*/ 	.word	0x000001c8
        /*093c*/ 	.short	0x010a
        /*093e*/ 	.byte	0x15
	.zero		1


	//   ....[132]....
        /*0940*/ 	.word	0x000055a0
        /*0944*/ 	.word	0x000000ff
        /*0948*/ 	.word	0x000001a8
        /*094c*/ 	.short	0x010a
        /*094e*/ 	.byte	0x15
	.zero		1


	//   ....[133]....
        /*0950*/ 	.word	0x00005700
        /*0954*/ 	.word	0x000000ff
        /*0958*/ 	.word	0x00000190
        /*095c*/ 	.short	0x010b
        /*095e*/ 	.byte	0x15
	.zero		1


	//   ....[134]....
        /*0960*/ 	.word	0x00005710
        /*0964*/ 	.word	0x000000ff
        /*0968*/ 	.word	0x00000000
        /*096c*/ 	.short	0x0101
        /*096e*/ 	.byte	0x2b
	.zero		1


	//   ....[135]....
        /*0970*/ 	.word	0x00005720
        /*0974*/ 	.word	0x000000ff
        /*0978*/ 	.word	0x000001b0
        /*097c*/ 	.short	0x010a
        /*097e*/ 	.byte	0x15
	.zero		1


	//   ....[136]....
        /*0980*/ 	.word	0x00005880
        /*0984*/ 	.word	0x000000ff
        /*0988*/ 	.word	0x00000198
        /*098c*/ 	.short	0x010b
        /*098e*/ 	.byte	0x15
	.zero		1


	//   ....[137]....
        /*0990*/ 	.word	0x00005890
        /*0994*/ 	.word	0x000000ff
        /*0998*/ 	.word	0x00000000
        /*099c*/ 	.short	0x0101
        /*099e*/ 	.byte	0x29
	.zero		1


	//   ....[138]....
        /*09a0*/ 	.word	0x000058a0
        /*09a4*/ 	.word	0x000000ff
        /*09a8*/ 	.word	0x000001b8
        /*09ac*/ 	.short	0x010a
        /*09ae*/ 	.byte	0x15
	.zero		1


	//   ....[139]....
        /*09b0*/ 	.word	0x00005a80
        /*09b4*/ 	.word	0x000000ff
        /*09b8*/ 	.word	0x000001a0
        /*09bc*/ 	.short	0x010b
        /*09be*/ 	.byte	0x15
	.zero		1


	//   ....[140]....
        /*09c0*/ 	.word	0x00005a90
        /*09c4*/ 	.word	0x000000ff
        /*09c8*/ 	.word	0x00000000
        /*09cc*/ 	.short	0x0101
        /*09ce*/ 	.byte	0x28
	.zero		1


	//   ....[141]....
        /*09d0*/ 	.word	0x00005ac0
        /*09d4*/ 	.word	0x000000ff
        /*09d8*/ 	.word	0x000001a8
        /*09dc*/ 	.short	0x010a
        /*09de*/ 	.byte	0x15
	.zero		1


	//   ....[142]....
        /*09e0*/ 	.word	0x00005ae0
        /*09e4*/ 	.word	0x000000ff
        /*09e8*/ 	.word	0x000001b0
        /*09ec*/ 	.short	0x010a
        /*09ee*/ 	.byte	0x15
	.zero		1


	//   ....[143]....
        /*09f0*/ 	.word	0x00005b20
        /*09f4*/ 	.word	0x00000000
        /*09f8*/ 	.word	0x000001b8
        /*09fc*/ 	.short	0x010a
        /*09fe*/ 	.byte	0xff
	.zero		1


	//   ....[144]....
        /*0a00*/ 	.word	0x00005e70
        /*0a04*/ 	.word	0x00000008
        /*0a08*/ 	.word	0x000001d0
        /*0a0c*/ 	.short	0x010a
        /*0a0e*/ 	.byte	0xff
	.zero		1


	//   ....[145]....
        /*0a10*/ 	.word	0x00005ff0
        /*0a14*/ 	.word	0x00000000
        /*0a18*/ 	.word	0x00000000
        /*0a1c*/ 	.short	0x0101
        /*0a1e*/ 	.byte	0xff
	.zero		1


	//   ....[146]....
        /*0a20*/ 	.word	0x00006b30
        /*0a24*/ 	.word	0x00000000
        /*0a28*/ 	.word	0x00000190
        /*0a2c*/ 	.short	0x010a
        /*0a2e*/ 	.byte	0xff
	.zero		1


	//   ....[147]....
        /*0a30*/ 	.word	0x00006b80
        /*0a34*/ 	.word	0x00000063
        /*0a38*/ 	.word	0x000001f0
        /*0a3c*/ 	.short	0x010a
        /*0a3e*/ 	.byte	0xff
	.zero		1


	//   ....[148]....
        /*0a40*/ 	.word	0x00006c70
        /*0a44*/ 	.word	0x00000000
        /*0a48*/ 	.word	0x00000190
        /*0a4c*/ 	.short	0x010a
        /*0a4e*/ 	.byte	0xff
	.zero		1


	//   ....[149]....
        /*0a50*/ 	.word	0x00006d80
        /*0a54*/ 	.word	0x00000000
        /*0a58*/ 	.word	0x00000000
        /*0a5c*/ 	.short	0x0101
        /*0a5e*/ 	.byte	0xff
	.zero		1


	//   ....[150]....
        /*0a60*/ 	.word	0x00006e00
        /*0a64*/ 	.word	0x00000063
        /*0a68*/ 	.word	0x000001f0
        /*0a6c*/ 	.short	0x010a
        /*0a6e*/ 	.byte	0xff
	.zero		1


	//   ....[151]....
        /*0a70*/ 	.word	0x000079b0
        /*0a74*/ 	.word	0x00000005
        /*0a78*/ 	.word	0x00000190
        /*0a7c*/ 	.short	0x010a
        /*0a7e*/ 	.byte	0xff
	.zero		1


	//   ....[152]....
        /*0a80*/ 	.word	0x00007a80
        /*0a84*/ 	.word	0x00000005
        /*0a88*/ 	.word	0x00000190
        /*0a8c*/ 	.short	0x010a
        /*0a8e*/ 	.byte	0xff
	.zero		1


	//   ....[153]....
        /*0a90*/ 	.word	0x00007b90
        /*0a94*/ 	.word	0x00000000
        /*0a98*/ 	.word	0x00000000
        /*0a9c*/ 	.short	0x0101
        /*0a9e*/ 	.byte	0xff
	.zero		1


	//   ....[154]....
        /*0aa0*/ 	.word	0x000087b0
        /*0aa4*/ 	.word	0x00000004
        /*0aa8*/ 	.word	0x00000190
        /*0aac*/ 	.short	0x010a
        /*0aae*/ 	.byte	0xff
	.zero		1


	//   ....[155]....
        /*0ab0*/ 	.word	0x00008880
        /*0ab4*/ 	.word	0x00000004
        /*0ab8*/ 	.word	0x00000190
        /*0abc*/ 	.short	0x010a
        /*0abe*/ 	.byte	0xff
	.zero		1


	//   ....[156]....
        /*0ac0*/ 	.word	0x00008990
        /*0ac4*/ 	.word	0x00000000
        /*0ac8*/ 	.word	0x00000000
        /*0acc*/ 	.short	0x0101
        /*0ace*/ 	.byte	0xff
	.zero		1


	//   ....[157]....
        /*0ad0*/ 	.word	0x00008e30
        /*0ad4*/ 	.word	0x000000ff
        /*0ad8*/ 	.word	0x00000000
        /*0adc*/ 	.short	0x0101
        /*0ade*/ 	.byte	0x04
	.zero		1


	//   ....[158]....
        /*0ae0*/ 	.word	0x000096d0
        /*0ae4*/ 	.word	0x00000000
        /*0ae8*/ 	.word	0x00000240
        /*0aec*/ 	.short	0x010a
        /*0aee*/ 	.byte	0xff
	.zero		1


	//   ....[159]....
        /*0af0*/ 	.word	0x00009730
        /*0af4*/ 	.word	0x00000000
        /*0af8*/ 	.word	0x000000c8
        /*0afc*/ 	.short	0x010a
        /*0afe*/ 	.byte	0xff
	.zero		1


	//   ....[160]....
        /*0b00*/ 	.word	0x00009790
        /*0b04*/ 	.word	0x00000000
        /*0b08*/ 	.word	0x000000c8
        /*0b0c*/ 	.short	0x010a
        /*0b0e*/ 	.byte	0xff
	.zero		1


	//   ....[161]....
        /*0b10*/ 	.word	0x000097e0
        /*0b14*/ 	.word	0x00000003
        /*0b18*/ 	.word	0x000001d0
        /*0b1c*/ 	.short	0x010a
        /*0b1e*/ 	.byte	0xff
	.zero		1


	//   ....[162]....
        /*0b20*/ 	.word	0x00009840
        /*0b24*/ 	.word	0x00000000
        /*0b28*/ 	.word	0x00000000
        /*0b2c*/ 	.short	0x010a
        /*0b2e*/ 	.byte	0xff
	.zero		1


	//   ....[163]....
        /*0b30*/ 	.word	0x000098a0
        /*0b34*/ 	.word	0x00000000
        /*0b38*/ 	.word	0x00000000
        /*0b3c*/ 	.short	0x010a
        /*0b3e*/ 	.byte	0xff
	.zero		1


	//   ....[164]....
        /*0b40*/ 	.word	0x00009900
        /*0b44*/ 	.word	0x00000000
        /*0b48*/ 	.word	0x00000000
        /*0b4c*/ 	.short	0x010a
        /*0b4e*/ 	.byte	0xff
	.zero		1


	//   ....[165]....
        /*0b50*/ 	.word	0x00009960
        /*0b54*/ 	.word	0x00000000
        /*0b58*/ 	.word	0x00000000
        /*0b5c*/ 	.short	0x010a
        /*0b5e*/ 	.byte	0xff
	.zero		1


	//   ....[166]....
        /*0b60*/ 	.word	0x000099c0
        /*0b64*/ 	.word	0x00000000
        /*0b68*/ 	.word	0x00000000
        /*0b6c*/ 	.short	0x010a
        /*0b6e*/ 	.byte	0xff
	.zero		1


	//   ....[167]....
        /*0b70*/ 	.word	0x00009a20
        /*0b74*/ 	.word	0x00000000
        /*0b78*/ 	.word	0x00000000
        /*0b7c*/ 	.short	0x010a
        /*0b7e*/ 	.byte	0xff
	.zero		1


	//   ....[168]....
        /*0b80*/ 	.word	0x00009a80
        /*0b84*/ 	.word	0x00000000
        /*0b88*/ 	.word	0x00000000
        /*0b8c*/ 	.short	0x010a
        /*0b8e*/ 	.byte	0xff
	.zero		1


	//   ....[169]....
        /*0b90*/ 	.word	0x00009ae0
        /*0b94*/ 	.word	0x00000000
        /*0b98*/ 	.word	0x00000000
        /*0b9c*/ 	.short	0x010a
        /*0b9e*/ 	.byte	0xff
	.zero		1


	//   ....[170]....
        /*0ba0*/ 	.word	0x00009b40
        /*0ba4*/ 	.word	0x00000000
        /*0ba8*/ 	.word	0x00000000
        /*0bac*/ 	.short	0x010a
        /*0bae*/ 	.byte	0xff
	.zero		1


	//   ....[171]....
        /*0bb0*/ 	.word	0x00009ba0
        /*0bb4*/ 	.word	0x00000000
        /*0bb8*/ 	.word	0x00000000
        /*0bbc*/ 	.short	0x010a
        /*0bbe*/ 	.byte	0xff
	.zero		1


	//   ....[172]....
        /*0bc0*/ 	.word	0x00009c00
        /*0bc4*/ 	.word	0x00000000
        /*0bc8*/ 	.word	0x00000000
        /*0bcc*/ 	.short	0x010a
        /*0bce*/ 	.byte	0xff
	.zero		1


	//   ....[173]....
        /*0bd0*/ 	.word	0x00009c60
        /*0bd4*/ 	.word	0x00000000
        /*0bd8*/ 	.word	0x00000000
        /*0bdc*/ 	.short	0x010a
        /*0bde*/ 	.byte	0xff
	.zero		1


	//   ....[174]....
        /*0be0*/ 	.word	0x00009cc0
        /*0be4*/ 	.word	0x00000000
        /*0be8*/ 	.word	0x00000000
        /*0bec*/ 	.short	0x010a
        /*0bee*/ 	.byte	0xff
	.zero		1


	//   ....[175]....
        /*0bf0*/ 	.word	0x00009d20
        /*0bf4*/ 	.word	0x00000000
        /*0bf8*/ 	.word	0x00000000
        /*0bfc*/ 	.short	0x010a
        /*0bfe*/ 	.byte	0xff
	.zero		1


	//   ....[176]....
        /*0c00*/ 	.word	0x00009d80
        /*0c04*/ 	.word	0x00000000
        /*0c08*/ 	.word	0x00000000
        /*0c0c*/ 	.short	0x010a
        /*0c0e*/ 	.byte	0xff
	.zero		1


	//   ....[177]....
        /*0c10*/ 	.word	0x00009de0
        /*0c14*/ 	.word	0x00000000
        /*0c18*/ 	.word	0x00000000
        /*0c1c*/ 	.short	0x010a
        /*0c1e*/ 	.byte	0xff
	.zero		1


	//   ....[178]....
        /*0c20*/ 	.word	0x00009e40
        /*0c24*/ 	.word	0x00000000
        /*0c28*/ 	.word	0x00000000
        /*0c2c*/ 	.short	0x010a
        /*0c2e*/ 	.byte	0xff
	.zero		1


	//   ....[179]....
        /*0c30*/ 	.word	0x00009ea0
        /*0c34*/ 	.word	0x00000000
        /*0c38*/ 	.word	0x00000000
        /*0c3c*/ 	.short	0x010a
        /*0c3e*/ 	.byte	0xff
	.zero		1


	//   ....[180]....
        /*0c40*/ 	.word	0x00009f00
        /*0c44*/ 	.word	0x00000000
        /*0c48*/ 	.word	0x00000000
        /*0c4c*/ 	.short	0x010a
        /*0c4e*/ 	.byte	0xff
	.zero		1


	//   ....[181]....
        /*0c50*/ 	.word	0x00009f60
        /*0c54*/ 	.word	0x00000000
        /*0c58*/ 	.word	0x00000000
        /*0c5c*/ 	.short	0x010a
        /*0c5e*/ 	.byte	0xff
	.zero		1


	//   ....[182]....
        /*0c60*/ 	.word	0x00009fc0
        /*0c64*/ 	.word	0x00000000
        /*0c68*/ 	.word	0x00000000
        /*0c6c*/ 	.short	0x010a
        /*0c6e*/ 	.byte	0xff
	.zero		1


	//   ....[183]....
        /*0c70*/ 	.word	0x0000a020
        /*0c74*/ 	.word	0x00000000
        /*0c78*/ 	.word	0x00000000
        /*0c7c*/ 	.short	0x010a
        /*0c7e*/ 	.byte	0xff
	.zero		1


	//   ....[184]....
        /*0c80*/ 	.word	0x0000a080
        /*0c84*/ 	.word	0x00000000
        /*0c88*/ 	.word	0x00000000
        /*0c8c*/ 	.short	0x010a
        /*0c8e*/ 	.byte	0xff
	.zero		1


	//   ....[185]....
        /*0c90*/ 	.word	0x0000a0e0
        /*0c94*/ 	.word	0x00000000
        /*0c98*/ 	.word	0x00000000
        /*0c9c*/ 	.short	0x010a
        /*0c9e*/ 	.byte	0xff
	.zero		1


	//   ....[186]....
        /*0ca0*/ 	.word	0x0000a130
        /*0ca4*/ 	.word	0x00000002
        /*0ca8*/ 	.word	0x00000230
        /*0cac*/ 	.short	0x010a
        /*0cae*/ 	.byte	0xff
	.zero		1


	//   ....[187]....
        /*0cb0*/ 	.word	0x0000a190
        /*0cb4*/ 	.word	0x00000002
        /*0cb8*/ 	.word	0x000001e0
        /*0cbc*/ 	.short	0x010a
        /*0cbe*/ 	.byte	0xff
	.zero		1


	//   ....[188]....
        /*0cc0*/ 	.word	0x0000a1e0
        /*0cc4*/ 	.word	0x00000002
        /*0cc8*/ 	.word	0x000001d0
        /*0ccc*/ 	.short	0x010a
        /*0cce*/ 	.byte	0xff
	.zero		1


	//   ....[189]....
        /*0cd0*/ 	.word	0x0000a240
        /*0cd4*/ 	.word	0x00000000
        /*0cd8*/ 	.word	0x000001e0
        /*0cdc*/ 	.short	0x010a
        /*0cde*/ 	.byte	0xff
	.zero		1


	//   ....[190]....
        /*0ce0*/ 	.word	0x0000a290
        /*0ce4*/ 	.word	0x00000000
        /*0ce8*/ 	.word	0x000001d0
        /*0cec*/ 	.short	0x010a
        /*0cee*/ 	.byte	0xff
	.zero		1


	//   ....[191]....
        /*0cf0*/ 	.word	0x0000a2f0
        /*0cf4*/ 	.word	0x00000003
        /*0cf8*/ 	.word	0x00000210
        /*0cfc*/ 	.short	0x010a
        /*0cfe*/ 	.byte	0xff
	.zero		1


	//   ....[192]....
        /*0d00*/ 	.word	0x0000a350
        /*0d04*/ 	.word	0x00000000
        /*0d08*/ 	.word	0x00000000
        /*0d0c*/ 	.short	0x010a
        /*0d0e*/ 	.byte	0xff
	.zero		1


	//   ....[193]....
        /*0d10*/ 	.word	0x0000a3b0
        /*0d14*/ 	.word	0x00000000
        /*0d18*/ 	.word	0x00000000
        /*0d1c*/ 	.short	0x010a
        /*0d1e*/ 	.byte	0xff
	.zero		1


	//   ....[194]....
        /*0d20*/ 	.word	0x0000a410
        /*0d24*/ 	.word	0x00000000
        /*0d28*/ 	.word	0x00000000
        /*0d2c*/ 	.short	0x010a
        /*0d2e*/ 	.byte	0xff
	.zero		1


	//   ....[195]....
        /*0d30*/ 	.word	0x0000a470
        /*0d34*/ 	.word	0x00000000
        /*0d38*/ 	.word	0x00000000
        /*0d3c*/ 	.short	0x010a
        /*0d3e*/ 	.byte	0xff
	.zero		1


	//   ....[196]....
        /*0d40*/ 	.word	0x0000a4d0
        /*0d44*/ 	.word	0x00000000
        /*0d48*/ 	.word	0x00000000
        /*0d4c*/ 	.short	0x010a
        /*0d4e*/ 	.byte	0xff
	.zero		1


	//   ....[197]....
        /*0d50*/ 	.word	0x0000a520
        /*0d54*/ 	.word	0x00000008
        /*0d58*/ 	.word	0x000001d0
        /*0d5c*/ 	.short	0x010a
        /*0d5e*/ 	.byte	0xff
	.zero		1


	//   ....[198]....
        /*0d60*/ 	.word	0x0000a580
        /*0d64*/ 	.word	0x00000000
        /*0d68*/ 	.word	0x000001c8
        /*0d6c*/ 	.short	0x010a
        /*0d6e*/ 	.byte	0xff
	.zero		1


	//   ....[199]....
        /*0d70*/ 	.word	0x0000a5e0
        /*0d74*/ 	.word	0x00000005
        /*0d78*/ 	.word	0x000001a8
        /*0d7c*/ 	.short	0x010a
        /*0d7e*/ 	.byte	0xff
	.zero		1


	//   ....[200]....
        /*0d80*/ 	.word	0x0000a640
        /*0d84*/ 	.word	0x00000005
        /*0d88*/ 	.word	0x000001b0
        /*0d8c*/ 	.short	0x010a
        /*0d8e*/ 	.byte	0xff
	.zero		1


	//   ....[201]....
        /*0d90*/ 	.word	0x0000a6a0
        /*0d94*/ 	.word	0x00000005
        /*0d98*/ 	.word	0x000001b8
        /*0d9c*/ 	.short	0x010a
        /*0d9e*/ 	.byte	0xff
	.zero		1


	//   ....[202]....
        /*0da0*/ 	.word	0x0000a700
        /*0da4*/ 	.word	0x00000000
        /*0da8*/ 	.word	0x000001a8
        /*0dac*/ 	.short	0x010a
        /*0dae*/ 	.byte	0xff
	.zero		1


	//   ....[203]....
        /*0db0*/ 	.word	0x0000a760
        /*0db4*/ 	.word	0x00000000
        /*0db8*/ 	.word	0x000001b0
        /*0dbc*/ 	.short	0x010a
        /*0dbe*/ 	.byte	0xff
	.zero		1


	//   ....[204]....
        /*0dc0*/ 	.word	0x0000a7b0
        /*0dc4*/ 	.word	0x00000008
        /*0dc8*/ 	.word	0x000001d0
        /*0dcc*/ 	.short	0x010a
        /*0dce*/ 	.byte	0xff
	.zero		1


	//   ....[205]....
        /*0dd0*/ 	.word	0x0000a800
        /*0dd4*/ 	.word	0x00000000
        /*0dd8*/ 	.word	0x00000190
        /*0ddc*/ 	.short	0x010a
        /*0dde*/ 	.byte	0xff
	.zero		1


	//   ....[206]....
        /*0de0*/ 	.word	0x0000a850
        /*0de4*/ 	.word	0x00000063
        /*0de8*/ 	.word	0x000001f0
        /*0dec*/ 	.short	0x010a
        /*0dee*/ 	.byte	0xff
	.zero		1


	//   ....[207]....
        /*0df0*/ 	.word	0x0000a8a0
        /*0df4*/ 	.word	0x00000005
        /*0df8*/ 	.word	0x00000190
        /*0dfc*/ 	.short	0x010a
        /*0dfe*/ 	.byte	0xff
	.zero		1


	//   ....[208]....
        /*0e00*/ 	.word	0x0000a8f0
        /*0e04*/ 	.word	0x00000004
        /*0e08*/ 	.word	0x00000190
        /*0e0c*/ 	.short	0x010a
        /*0e0e*/ 	.byte	0xff
	.zero		1


	//----- nvinfo : EIATTR_NUM_MBARRIERS
	.align		4
.L_48:
        /*0e10*/ 	.byte	0x03, 0x38
        /*0e12*/ 	.short	0x004a


	//----- nvinfo : EIATTR_EXIT_INSTR_OFFSETS
	.align		4
        /*0e14*/ 	.byte	0x04, 0x1c
        /*0e16*/ 	.short	(.L_50 - .L_49)


	//   ....[0]....
.L_49:
        /*0e18*/ 	.word	0x00003750


	//   ....[1]....
        /*0e1c*/ 	.word	0x00003c60


	//   ....[2]....
        /*0e20*/ 	.word	0x00003cc0


	//   ....[3]....
        /*0e24*/ 	.word	0x00004ae0


	//   ....[4]....
        /*0e28*/ 	.word	0x00005b50


	//   ....[5]....
        /*0e2c*/ 	.word	0x00005b90


	//   ....[6]....
        /*0e30*/ 	.word	0x000096c0


	//----- nvinfo : EIATTR_MAX_THREADS
	.align		4
.L_50:
        /*0e34*/ 	.byte	0x04, 0x05
        /*0e36*/ 	.short	(.L_52 - .L_51)
.L_51:
        /*0e38*/ 	.word	0x00000100
        /*0e3c*/ 	.word	0x00000001
        /*0e40*/ 	.word	0x00000001


	//----- nvinfo : EIATTR_CRS_STACK_SIZE
	.align		4
.L_52:
        /*0e44*/ 	.byte	0x04, 0x1e
        /*0e46*/ 	.short	(.L_54 - .L_53)
.L_53:
        /*0e48*/ 	.word	0x00000000


	//----- nvinfo : EIATTR_CBANK_PARAM_SIZE
	.align		4
.L_54:
        /*0e4c*/ 	.byte	0x03, 0x19
        /*0e4e*/ 	.short	0x0800


	//----- nvinfo : EIATTR_PARAM_CBANK
	.align		4
        /*0e50*/ 	.byte	0x04, 0x0a
        /*0e52*/ 	.short	(.L_56 - .L_55)
	.align		4
.L_55:
        /*0e54*/ 	.word	index@(.nv.constant0._ZN7cutlass13device_kernelINS_4gemm6kernel13GemmUniversalIN4cute5tupleIJiiiiEEENS1_10collective13CollectiveMmaINS1_35MainloopSm100TmaUmmaWarpSpecializedILi25ELi2ELi4ENS5_IJNS4_1CILi2EEENSA_ILi1EEESC_EEEEENS5_IJNSA_ILi64EEENSA_ILi192EEENSA_ILi32EEEEEENS_12float_e4m3_tENS5_IJlSC_lEEESJ_SK_NS4_8TiledMMAINS4_8MMA_AtomIJNS4_10MMA_TraitsINS4_19SM100_MMA_F8F6F4_SSEJSJ_SJ_fSF_SG_NS4_17integral_constantINS4_4UMMA5MajorELSR_0EEESS_NSP_INSQ_7ScaleInELST_0EEESU_EEEEEENS4_6LayoutINS5_IJSC_SC_SC_EEENS5_IJNSA_ILi0EEESZ_SZ_EEEEENS5_IJNS4_10UnderscoreES12_S12_EEEEENS4_13SM90_TMA_LOADENS4_14ComposedLayoutINS4_7SwizzleILi1ELi4ELi3EEENS4_18smem_ptr_flag_bitsILi8EEENSX_INS5_IJNSA_ILi8EEESH_EEENS5_IJSH_SC_EEEEEEEvNS4_8identityENS4_23SM90_TMA_LOAD_MULTICASTES1F_vS1G_EENS_8epilogue10collective18CollectiveEpilogueINS1J_23Sm100TmaWarpSpecializedILi3ELi2ELi32ELb0ELb0EEEJSI_NS5_IJNSX_ISF_SC_EES1O_EEESJ_SK_SJ_SK_NS1J_6fusion15FusionCallbacksIS1N_NS1Q_17LinearCombinationISJ_fSJ_fLNS_15FloatRoundStyleE2EEESI_S1P_JEEENS4_5SM1004TMEM4LOAD26SM100_TMEM_LOAD_16dp32b32xES15_NS16_INS17_ILi2ELi4ELi3EEES1A_NSX_INS5_IJS1B_SF_EEENS5_IJSF_SC_EEEEEEENS4_39AutoVectorizingCopyWithAssumedAlignmentILi128EEENS4_14SM90_TMA_STOREES24_S26_S26_EEEvvEEEEvNT_6ParamsE)
        /*0e58*/ 	.short	0x0380
        /*0e5a*/ 	.short	0x0800


	//----- nvinfo : EIATTR_SW_WAR
	.align		4
.L_56:
        /*0e5c*/ 	.byte	0x04, 0x36
        /*0e5e*/ 	.short	(.L_58 - .L_57)
.L_57:
        /*0e60*/ 	.word	0x00000008
.L_58:


//--------------------- .nv.callgraph             --------------------------
	.section	.nv.callgraph,"",@"SHT_CUDA_CALLGRAPH"
	.align	4
	.sectionentsize	8
	.align		4
        /*0000*/ 	.word	0x00000000
	.align		4
        /*0004*/ 	.word	0xffffffff
	.align		4
        /*0008*/ 	.word	index@(_ZN7cutlass13device_kernelINS_4gemm6kernel13GemmUniversalIN4cute5tupleIJiiiiEEENS1_10collective13CollectiveMmaINS1_35MainloopSm100TmaUmmaWarpSpecializedILi25ELi2ELi4ENS5_IJNS4_1CILi2EEENSA_ILi1EEESC_EEEEENS5_IJNSA_ILi64EEENSA_ILi192EEENSA_ILi32EEEEEENS_12float_e4m3_tENS5_IJlSC_lEEESJ_SK_NS4_8TiledMMAINS4_8MMA_AtomIJNS4_10MMA_TraitsINS4_19SM100_MMA_F8F6F4_SSEJSJ_SJ_fSF_SG_NS4_17integral_constantINS4_4UMMA5MajorELSR_0EEESS_NSP_INSQ_7ScaleInELST_0EEESU_EEEEEENS4_6LayoutINS5_IJSC_SC_SC_EEENS5_IJNSA_ILi0EEESZ_SZ_EEEEENS5_IJNS4_10UnderscoreES12_S12_EEEEENS4_13SM90_TMA_LOADENS4_14ComposedLayoutINS4_7SwizzleILi1ELi4ELi3EEENS4_18smem_ptr_flag_bitsILi8EEENSX_INS5_IJNSA_ILi8EEESH_EEENS5_IJSH_SC_EEEEEEEvNS4_8identityENS4_23SM90_TMA_LOAD_MULTICASTES1F_vS1G_EENS_8epilogue10collective18CollectiveEpilogueINS1J_23Sm100TmaWarpSpecializedILi3ELi2ELi32ELb0ELb0EEEJSI_NS5_IJNSX_ISF_SC_EES1O_EEESJ_SK_SJ_SK_NS1J_6fusion15FusionCallbacksIS1N_NS1Q_17LinearCombinationISJ_fSJ_fLNS_15FloatRoundStyleE2EEESI_S1P_JEEENS4_5SM1004TMEM4LOAD26SM100_TMEM_LOAD_16dp32b32xES15_NS16_INS17_ILi2ELi4ELi3EEES1A_NSX_INS5_IJS1B_SF_EEENS5_IJSF_SC_EEEEEEENS4_39AutoVectorizingCopyWithAssumedAlignmentILi128EEENS4_14SM90_TMA_STOREES24_S26_S26_EEEvvEEEEvNT_6ParamsE)
	.align		4
        /*000c*/ 	.word	index@(__assertfail)
	.align		4
        /*0010*/ 	.word	0x00000000
	.align		4
        /*0014*/ 	.word	0xfffffffe
	.align		4
        /*0018*/ 	.word	0x00000000
	.align		4
        /*001c*/ 	.word	0xfffffffd
	.align		4
        /*0020*/ 	.word	0x00000000
	.align		4
        /*0024*/ 	.word	0xfffffffc


//--------------------- .nv.constant4             --------------------------
	.section	.nv.constant4,"a",@progbits
	.align	8
	.align		8
.nv.constant4:
        /*0000*/ 	.dword	__assertfail
	.align		8
        /*0008*/ 	.dword	__unnamed_1
	.align		8
        /*0010*/ 	.dword	__unnamed_2
	.align		8
        /*0018*/ 	.dword	__unnamed_3
	.align		8
        /*0020*/ 	.dword	_ZN40_INTERNAL_fa92af24_4_k_cu_6c44701c_189574cuda3std3__45__cpo5beginE
	.align		8
        /*0028*/ 	.dword	_ZN40_INTERNAL_fa92af24_4_k_cu_6c44701c_189574cuda3std3__45__cpo3endE
	.align		8
        /*0030*/ 	.dword	_ZN40_INTERNAL_fa92af24_4_k_cu_6c44701c_189574cuda3std3__45__cpo6cbeginE
	.align		8
        /*0038*/ 	.dword	_ZN40_INTERNAL_fa92af24_4_k_cu_6c44701c_189574cuda3std3__45__cpo4cendE
	.align		8
        /*0040*/ 	.dword	_ZN40_INTERNAL_fa92af24_4_k_cu_6c44701c_189574cuda3std3__442_GLOBAL__N__fa92af24_4_k_cu_6c44701c_189576ignoreE
	.align		8
        /*0048*/ 	.dword	_ZN40_INTERNAL_fa92af24_4_k_cu_6c44701c_189574cuda3std3__419piecewise_constructE
	.align		8
        /*0050*/ 	.dword	_ZN40_INTERNAL_fa92af24_4_k_cu_6c44701c_189574cuda3std3__48in_placeE
	.align		8
        /*0058*/ 	.dword	_ZN40_INTERNAL_fa92af24_4_k_cu_6c44701c_189574cuda3std6ranges3__45__cpo4swapE
	.align		8
        /*0060*/ 	.dword	_ZN40_INTERNAL_fa92af24_4_k_cu_6c44701c_189574cuda3std6ranges3__45__cpo9iter_moveE
	.align		8
        /*0068*/ 	.dword	_ZN40_INTERNAL_fa92af24_4_k_cu_6c44701c_189574cute7productE
	.align		8
        /*0070*/ 	.dword	_ZN40_INTERNAL_fa92af24_4_k_cu_6c44701c_189574cute1_E
	.align		8
        /*0078*/ 	.dword	$str$25
	.align		8
        /*0080*/ 	.dword	$str$26
	.align		8
        /*0088*/ 	.dword	$str$27
	.align		8
        /*0090*/ 	.dword	$str$28


//--------------------- .text._ZN7cutlass13device_kernelINS_4gemm6kernel13GemmUniversalIN4cute5tupleIJiiiiEEENS1_10collective13CollectiveMmaINS1_35MainloopSm100TmaUmmaWarpSpecializedILi25ELi2ELi4ENS5_IJNS4_1CILi2EEENSA_ILi1EEESC_EEEEENS5_IJNSA_ILi64EEENSA_ILi192EEENSA_ILi32EEEEEENS_12float_e4m3_tENS5_IJlSC_lEEESJ_SK_NS4_8TiledMMAINS4_8MMA_AtomIJNS4_10MMA_TraitsINS4_19SM100_MMA_F8F6F4_SSEJSJ_SJ_fSF_SG_NS4_17integral_constantINS4_4UMMA5MajorELSR_0EEESS_NSP_INSQ_7ScaleInELST_0EEESU_EEEEEENS4_6LayoutINS5_IJSC_SC_SC_EEENS5_IJNSA_ILi0EEESZ_SZ_EEEEENS5_IJNS4_10UnderscoreES12_S12_EEEEENS4_13SM90_TMA_LOADENS4_14ComposedLayoutINS4_7SwizzleILi1ELi4ELi3EEENS4_18smem_ptr_flag_bitsILi8EEENSX_INS5_IJNSA_ILi8EEESH_EEENS5_IJSH_SC_EEEEEEEvNS4_8identityENS4_23SM90_TMA_LOAD_MULTICASTES1F_vS1G_EENS_8epilogue10collective18CollectiveEpilogueINS1J_23Sm100TmaWarpSpecializedILi3ELi2ELi32ELb0ELb0EEEJSI_NS5_IJNSX_ISF_SC_EES1O_EEESJ_SK_SJ_SK_NS1J_6fusion15FusionCallbacksIS1N_NS1Q_17LinearCombinationISJ_fSJ_fLNS_15FloatRoundStyleE2EEESI_S1P_JEEENS4_5SM1004TMEM4LOAD26SM100_TMEM_LOAD_16dp32b32xES15_NS16_INS17_ILi2ELi4ELi3EEES1A_NSX_INS5_IJS1B_SF_EEENS5_IJSF_SC_EEEEEEENS4_39AutoVectorizingCopyWithAssumedAlignmentILi128EEENS4_14SM90_TMA_STOREES24_S26_S26_EEEvvEEEEvNT_6ParamsE --------------------------
	.section	.text._ZN7cutlass13device_kernelINS_4gemm6kernel13GemmUniversalIN4cute5tupleIJiiiiEEENS1_10collective13CollectiveMmaINS1_35MainloopSm100TmaUmmaWarpSpecializedILi25ELi2ELi4ENS5_IJNS4_1CILi2EEENSA_ILi1EEESC_EEEEENS5_IJNSA_ILi64EEENSA_ILi192EEENSA_ILi32EEEEEENS_12float_e4m3_tENS5_IJlSC_lEEESJ_SK_NS4_8TiledMMAINS4_8MMA_AtomIJNS4_10MMA_TraitsINS4_19SM100_MMA_F8F6F4_SSEJSJ_SJ_fSF_SG_NS4_17integral_constantINS4_4UMMA5MajorELSR_0EEESS_NSP_INSQ_7ScaleInELST_0EEESU_EEEEEENS4_6LayoutINS5_IJSC_SC_SC_EEENS5_IJNSA_ILi0EEESZ_SZ_EEEEENS5_IJNS4_10UnderscoreES12_S12_EEEEENS4_13SM90_TMA_LOADENS4_14ComposedLayoutINS4_7SwizzleILi1ELi4ELi3EEENS4_18smem_ptr_flag_bitsILi8EEENSX_INS5_IJNSA_ILi8EEESH_EEENS5_IJSH_SC_EEEEEEEvNS4_8identityENS4_23SM90_TMA_LOAD_MULTICASTES1F_vS1G_EENS_8epilogue10collective18CollectiveEpilogueINS1J_23Sm100TmaWarpSpecializedILi3ELi2ELi32ELb0ELb0EEEJSI_NS5_IJNSX_ISF_SC_EES1O_EEESJ_SK_SJ_SK_NS1J_6fusion15FusionCallbacksIS1N_NS1Q_17LinearCombinationISJ_fSJ_fLNS_15FloatRoundStyleE2EEESI_S1P_JEEENS4_5SM1004TMEM4LOAD26SM100_TMEM_LOAD_16dp32b32xES15_NS16_INS17_ILi2ELi4ELi3EEES1A_NSX_INS5_IJS1B_SF_EEENS5_IJSF_SC_EEEEEEENS4_39AutoVectorizingCopyWithAssumedAlignmentILi128EEENS4_14SM90_TMA_STOREES24_S26_S26_EEEvvEEEEvNT_6ParamsE,"ax",@progbits
	.align	128
.text._ZN7cutlass13device_kernelINS_4gemm6kernel13GemmUniversalIN4cute5tupleIJiiiiEEENS1_10collective13CollectiveMmaINS1_35MainloopSm100TmaUmmaWarpSpecializedILi25ELi2ELi4ENS5_IJNS4_1CILi2EEENSA_ILi1EEESC_EEEEENS5_IJNSA_ILi64EEENSA_ILi192EEENSA_ILi32EEEEEENS_12float_e4m3_tENS5_IJlSC_lEEESJ_SK_NS4_8TiledMMAINS4_8MMA_AtomIJNS4_10MMA_TraitsINS4_19SM100_MMA_F8F6F4_SSEJSJ_SJ_fSF_SG_NS4_17integral_constantINS4_4UMMA5MajorELSR_0EEESS_NSP_INSQ_7ScaleInELST_0EEESU_EEEEEENS4_6LayoutINS5_IJSC_SC_SC_EEENS5_IJNSA_ILi0EEESZ_SZ_EEEEENS5_IJNS4_10UnderscoreES12_S12_EEEEENS4_13SM90_TMA_LOADENS4_14ComposedLayoutINS4_7SwizzleILi1ELi4ELi3EEENS4_18smem_ptr_flag_bitsILi8EEENSX_INS5_IJNSA_ILi8EEESH_EEENS5_IJSH_SC_EEEEEEEvNS4_8identityENS4_23SM90_TMA_LOAD_MULTICASTES1F_vS1G_EENS_8epilogue10collective18CollectiveEpilogueINS1J_23Sm100TmaWarpSpecializedILi3ELi2ELi32ELb0ELb0EEEJSI_NS5_IJNSX_ISF_SC_EES1O_EEESJ_SK_SJ_SK_NS1J_6fusion15FusionCallbacksIS1N_NS1Q_17LinearCombinationISJ_fSJ_fLNS_15FloatRoundStyleE2EEESI_S1P_JEEENS4_5SM1004TMEM4LOAD26SM100_TMEM_LOAD_16dp32b32xES15_NS16_INS17_ILi2ELi4ELi3EEES1A_NSX_INS5_IJS1B_SF_EEENS5_IJSF_SC_EEEEEEENS4_39AutoVectorizingCopyWithAssumedAlignmentILi128EEENS4_14SM90_TMA_STOREES24_S26_S26_EEEvvEEEEvNT_6ParamsE:
        .type           _ZN7cutlass13device_kernelINS_4gemm6kernel13GemmUniversalIN4cute5tupleIJiiiiEEENS1_10collective13CollectiveMmaINS1_35MainloopSm100TmaUmmaWarpSpecializedILi25ELi2ELi4ENS5_IJNS4_1CILi2EEENSA_ILi1EEESC_EEEEENS5_IJNSA_ILi64EEENSA_ILi192EEENSA_ILi32EEEEEENS_12float_e4m3_tENS5_IJlSC_lEEESJ_SK_NS4_8TiledMMAINS4_8MMA_AtomIJNS4_10MMA_TraitsINS4_19SM100_MMA_F8F6F4_SSEJSJ_SJ_fSF_SG_NS4_17integral_constantINS4_4UMMA5MajorELSR_0EEESS_NSP_INSQ_7ScaleInELST_0EEESU_EEEEEENS4_6LayoutINS5_IJSC_SC_SC_EEENS5_IJNSA_ILi0EEESZ_SZ_EEEEENS5_IJNS4_10UnderscoreES12_S12_EEEEENS4_13SM90_TMA_LOADENS4_14ComposedLayoutINS4_7SwizzleILi1ELi4ELi3EEENS4_18smem_ptr_flag_bitsILi8EEENSX_INS5_IJNSA_ILi8EEESH_EEENS5_IJSH_SC_EEEEEEEvNS4_8identityENS4_23SM90_TMA_LOAD_MULTICASTES1F_vS1G_EENS_8epilogue10collective18CollectiveEpilogueINS1J_23Sm100TmaWarpSpecializedILi3ELi2ELi32ELb0ELb0EEEJSI_NS5_IJNSX_ISF_SC_EES1O_EEESJ_SK_SJ_SK_NS1J_6fusion15FusionCallbacksIS1N_NS1Q_17LinearCombinationISJ_fSJ_fLNS_15FloatRoundStyleE2EEESI_S1P_JEEENS4_5SM1004TMEM4LOAD26SM100_TMEM_LOAD_16dp32b32xES15_NS16_INS17_ILi2ELi4ELi3EEES1A_NSX_INS5_IJS1B_SF_EEENS5_IJSF_SC_EEEEEEENS4_39AutoVectorizingCopyWithAssumedAlignmentILi128EEENS4_14SM90_TMA_STOREES24_S26_S26_EEEvvEEEEvNT_6ParamsE,@function
        .size           _ZN7cutlass13device_kernelINS_4gemm6kernel13GemmUniversalIN4cute5tupleIJiiiiEEENS1_10collective13CollectiveMmaINS1_35MainloopSm100TmaUmmaWarpSpecializedILi25ELi2ELi4ENS5_IJNS4_1CILi2EEENSA_ILi1EEESC_EEEEENS5_IJNSA_ILi64EEENSA_ILi192EEENSA_ILi32EEEEEENS_12float_e4m3_tENS5_IJlSC_lEEESJ_SK_NS4_8TiledMMAINS4_8MMA_AtomIJNS4_10MMA_TraitsINS4_19SM100_MMA_F8F6F4_SSEJSJ_SJ_fSF_SG_NS4_17integral_constantINS4_4UMMA5MajorELSR_0EEESS_NSP_INSQ_7ScaleInELST_0EEESU_EEEEEENS4_6LayoutINS5_IJSC_SC_SC_EEENS5_IJNSA_ILi0EEESZ_SZ_EEEEENS5_IJNS4_10UnderscoreES12_S12_EEEEENS4_13SM90_TMA_LOADENS4_14ComposedLayoutINS4_7SwizzleILi1ELi4ELi3EEENS4_18smem_ptr_flag_bitsILi8EEENSX_INS5_IJNSA_ILi8EEESH_EEENS5_IJSH_SC_EEEEEEEvNS4_8identityENS4_23SM90_TMA_LOAD_MULTICASTES1F_vS1G_EENS_8epilogue10collective18CollectiveEpilogueINS1J_23Sm100TmaWarpSpecializedILi3ELi2ELi32ELb0ELb0EEEJSI_NS5_IJNSX_ISF_SC_EES1O_EEESJ_SK_SJ_SK_NS1J_6fusion15FusionCallbacksIS1N_NS1Q_17LinearCombinationISJ_fSJ_fLNS_15FloatRoundStyleE2EEESI_S1P_JEEENS4_5SM1004TMEM4LOAD26SM100_TMEM_LOAD_16dp32b32xES15_NS16_INS17_ILi2ELi4ELi3EEES1A_NSX_INS5_IJS1B_SF_EEENS5_IJSF_SC_EEEEEEENS4_39AutoVectorizingCopyWithAssumedAlignmentILi128EEENS4_14SM90_TMA_STOREES24_S26_S26_EEEvvEEEEvNT_6ParamsE,(.L_x_232 - _ZN7cutlass13device_kernelINS_4gemm6kernel13GemmUniversalIN4cute5tupleIJiiiiEEENS1_10collective13CollectiveMmaINS1_35MainloopSm100TmaUmmaWarpSpecializedILi25ELi2ELi4ENS5_IJNS4_1CILi2EEENSA_ILi1EEESC_EEEEENS5_IJNSA_ILi64EEENSA_ILi192EEENSA_ILi32EEEEEENS_12float_e4m3_tENS5_IJlSC_lEEESJ_SK_NS4_8TiledMMAINS4_8MMA_AtomIJNS4_10MMA_TraitsINS4_19SM100_MMA_F8F6F4_SSEJSJ_SJ_fSF_SG_NS4_17integral_constantINS4_4UMMA5MajorELSR_0EEESS_NSP_INSQ_7ScaleInELST_0EEESU_EEEEEENS4_6LayoutINS5_IJSC_SC_SC_EEENS5_IJNSA_ILi0EEESZ_SZ_EEEEENS5_IJNS4_10UnderscoreES12_S12_EEEEENS4_13SM90_TMA_LOADENS4_14ComposedLayoutINS4_7SwizzleILi1ELi4ELi3EEENS4_18smem_ptr_flag_bitsILi8EEENSX_INS5_IJNSA_ILi8EEESH_EEENS5_IJSH_SC_EEEEEEEvNS4_8identityENS4_23SM90_TMA_LOAD_MULTICASTES1F_vS1G_EENS_8epilogue10collective18CollectiveEpilogueINS1J_23Sm100TmaWarpSpecializedILi3ELi2ELi32ELb0ELb0EEEJSI_NS5_IJNSX_ISF_SC_EES1O_EEESJ_SK_SJ_SK_NS1J_6fusion15FusionCallbacksIS1N_NS1Q_17LinearCombinationISJ_fSJ_fLNS_15FloatRoundStyleE2EEESI_S1P_JEEENS4_5SM1004TMEM4LOAD26SM100_TMEM_LOAD_16dp32b32xES15_NS16_INS17_ILi2ELi4ELi3EEES1A_NSX_INS5_IJS1B_SF_EEENS5_IJSF_SC_EEEEEEENS4_39AutoVectorizingCopyWithAssumedAlignmentILi128EEENS4_14SM90_TMA_STOREES24_S26_S26_EEEvvEEEEvNT_6ParamsE)
        .other          _ZN7cutlass13device_kernelINS_4gemm6kernel13GemmUniversalIN4cute5tupleIJiiiiEEENS1_10collective13CollectiveMmaINS1_35MainloopSm100TmaUmmaWarpSpecializedILi25ELi2ELi4ENS5_IJNS4_1CILi2EEENSA_ILi1EEESC_EEEEENS5_IJNSA_ILi64EEENSA_ILi192EEENSA_ILi32EEEEEENS_12float_e4m3_tENS5_IJlSC_lEEESJ_SK_NS4_8TiledMMAINS4_8MMA_AtomIJNS4_10MMA_TraitsINS4_19SM100_MMA_F8F6F4_SSEJSJ_SJ_fSF_SG_NS4_17integral_constantINS4_4UMMA5MajorELSR_0EEESS_NSP_INSQ_7ScaleInELST_0EEESU_EEEEEENS4_6LayoutINS5_IJSC_SC_SC_EEENS5_IJNSA_ILi0EEESZ_SZ_EEEEENS5_IJNS4_10UnderscoreES12_S12_EEEEENS4_13SM90_TMA_LOADENS4_14ComposedLayoutINS4_7SwizzleILi1ELi4ELi3EEENS4_18smem_ptr_flag_bitsILi8EEENSX_INS5_IJNSA_ILi8EEESH_EEENS5_IJSH_SC_EEEEEEEvNS4_8identityENS4_23SM90_TMA_LOAD_MULTICASTES1F_vS1G_EENS_8epilogue10collective18CollectiveEpilogueINS1J_23Sm100TmaWarpSpecializedILi3ELi2ELi32ELb0ELb0EEEJSI_NS5_IJNSX_ISF_SC_EES1O_EEESJ_SK_SJ_SK_NS1J_6fusion15FusionCallbacksIS1N_NS1Q_17LinearCombinationISJ_fSJ_fLNS_15FloatRoundStyleE2EEESI_S1P_JEEENS4_5SM1004TMEM4LOAD26SM100_TMEM_LOAD_16dp32b32xES15_NS16_INS17_ILi2ELi4ELi3EEES1A_NSX_INS5_IJS1B_SF_EEENS5_IJSF_SC_EEEEEEENS4_39AutoVectorizingCopyWithAssumedAlignmentILi128EEENS4_14SM90_TMA_STOREES24_S26_S26_EEEvvEEEEvNT_6ParamsE,@"STO_CUDA_ENTRY STV_DEFAULT"
_ZN7cutlass13device_kernelINS_4gemm6kernel13GemmUniversalIN4cute5tupleIJiiiiEEENS1_10collective13CollectiveMmaINS1_35MainloopSm100TmaUmmaWarpSpecializedILi25ELi2ELi4ENS5_IJNS4_1CILi2EEENSA_ILi1EEESC_EEEEENS5_IJNSA_ILi64EEENSA_ILi192EEENSA_ILi32EEEEEENS_12float_e4m3_tENS5_IJlSC_lEEESJ_SK_NS4_8TiledMMAINS4_8MMA_AtomIJNS4_10MMA_TraitsINS4_19SM100_MMA_F8F6F4_SSEJSJ_SJ_fSF_SG_NS4_17integral_constantINS4_4UMMA5MajorELSR_0EEESS_NSP_INSQ_7ScaleInELST_0EEESU_EEEEEENS4_6LayoutINS5_IJSC_SC_SC_EEENS5_IJNSA_ILi0EEESZ_SZ_EEEEENS5_IJNS4_10UnderscoreES12_S12_EEEEENS4_13SM90_TMA_LOADENS4_14ComposedLayoutINS4_7SwizzleILi1ELi4ELi3EEENS4_18smem_ptr_flag_bitsILi8EEENSX_INS5_IJNSA_ILi8EEESH_EEENS5_IJSH_SC_EEEEEEEvNS4_8identityENS4_23SM90_TMA_LOAD_MULTICASTES1F_vS1G_EENS_8epilogue10collective18CollectiveEpilogueINS1J_23Sm100TmaWarpSpecializedILi3ELi2ELi32ELb0ELb0EEEJSI_NS5_IJNSX_ISF_SC_EES1O_EEESJ_SK_SJ_SK_NS1J_6fusion15FusionCallbacksIS1N_NS1Q_17LinearCombinationISJ_fSJ_fLNS_15FloatRoundStyleE2EEESI_S1P_JEEENS4_5SM1004TMEM4LOAD26SM100_TMEM_LOAD_16dp32b32xES15_NS16_INS17_ILi2ELi4ELi3EEES1A_NSX_INS5_IJS1B_SF_EEENS5_IJSF_SC_EEEEEEENS4_39AutoVectorizingCopyWithAssumedAlignmentILi128EEENS4_14SM90_TMA_STOREES24_S26_S26_EEEvvEEEEvNT_6ParamsE:
[----:B------:R-:W1:Y:S01]  /*0000*/  LDC R1, c[0x0][0x37c] ;  /* 0x0000df00ff017b82 */ /* 0x000e620000000800 */
[----:B------:R-:W2:Y:S01]  /*0010*/  S2R R95, SR_TID.X ;  /* 0x00000000005f7919 */ /* 0x000ea20000002100 */
[----:B------:R-:W3:Y:S01]  /*0020*/  LDCU.64 UR8, c[0x0][0x890] ;  /* 0x00011200ff0877ac */ /* 0x000ee20008000a00 */
[----:B------:R-:W-:Y:S02]  /*0030*/  PRMT R86, RZ, 0x7610, R86 ;  /* 0x00007610ff567816 */ /* 0x000fe40000000056 */
[----:B------:R-:W-:Y:S01]  /*0040*/  ELECT P3, URZ, PT ;  /* 0x0000000000ff782f */ /* 0x000fe20003860000 */
[----:B---3--:R-:W-:-:S04]  /*0050*/  UISETP.NE.U32.AND UP0, UPT, UR8, URZ, UPT ;  /* 0x000000ff0800728c */ /* 0x008fc8000bf05070 */
[----:B------:R-:W-:Y:S01]  /*0060*/  UISETP.NE.AND.EX UP0, UPT, UR9, URZ, UPT, UP0 ;  /* 0x000000ff0900728c */ /* 0x000fe2000bf05300 */
[----:B--2---:R-:W-:-:S05]  /*0070*/  SHF.R.U32.HI R87, RZ, 0x5, R95 ;  /* 0x00000005ff577819 */ /* 0x004fca000001165f */
[----:B------:R-:W2:Y:S02]  /*0080*/  SHFL.IDX PT, R0, R87, RZ, 0x1f ;  /* 0x00001fff57007589 */ /* 0x000ea400000e0000 */
[----:B--2---:R-:W-:Y:S01]  /*0090*/  R2UR UR21, R0 ;  /* 0x00000000001572ca */ /* 0x004fe200000e0000 */
[----:B-1----:R-:W-:-:S14]  /*00a0*/  BRA.U UP0, `(.L_x_0) ;  /* 0x0000000100307547 */ /* 0x002fdc000b800000 */
[----:B------:R-:W1:Y:S02]  /*00b0*/  LDCU.64 UR4, c[0x0][0x888] ;  /* 0x00011100ff0477ac */ /* 0x000e640008000a00 */
[----:B-1----:R-:W-:-:S04]  /*00c0*/  UISETP.NE.U32.AND UP0, UPT, UR4, URZ, UPT ;  /* 0x000000ff0400728c */ /* 0x002fc8000bf05070 */
[----:B------:R-:W-:-:S09]  /*00d0*/  UISETP.NE.AND.EX UP0, UPT, UR5, URZ, UPT, UP0 ;  /* 0x000000ff0500728c */ /* 0x000fd2000bf05300 */
[----:B------:R-:W-:Y:S05]  /*00e0*/  BRA.U !UP0, `(.L_x_1) ;  /* 0x0000000108147547 */ /* 0x000fea000b800000 */
[----:B------:R-:W1:Y:S01]  /*00f0*/  LDC.64 R2, c[0x0][0x888] ;  /* 0x00022200ff027b82 */ /* 0x000e620000000a00 */
[----:B------:R-:W1:Y:S02]  /*0100*/  LDCU.64 UR4, c[0x0][0x358] ;  /* 0x00006b00ff0477ac */ /* 0x000e640008000a00 */
[----:B-1----:R1:W5:Y:S01]  /*0110*/  LDG.E R39, desc[UR4][R2.64] ;  /* 0x0000000402277981 */ /* 0x002362000c1e1900 */
[----:B------:R-:W-:Y:S01]  /*0120*/  HFMA2 R86, -RZ, RZ, 0, 5.9604644775390625e-08 ;  /* 0x00000001ff567431 */ /* 0x000fe200000001ff */
[----:B------:R-:W-:Y:S05]  /*0130*/  BRA `(.L_x_0) ;  /* 0x00000000000c7947 */ /* 0x000fea0003800000 */
.L_x_1:
[----:B------:R-:W1:Y:S01]  /*0140*/  LDCU UR4, c[0x0][0x880] ;  /* 0x00011000ff0477ac */ /* 0x000e620008000800 */
[----:B------:R-:W-:Y:S01]  /*0150*/  HFMA2 R86, -RZ, RZ, 0, 5.9604644775390625e-08 ;  /* 0x00000001ff567431 */ /* 0x000fe200000001ff */
[----:B-1----:R-:W-:-:S07]  /*0160*/  MOV R39, UR4 ;  /* 0x0000000400277c02 */ /* 0x002fce0008000f00 */
.L_x_0:
[----:B------:R-:W2:Y:S02]  /*0170*/  LDCU.64 UR4, c[0x0][0x8b0] ;  /* 0x00011600ff0477ac */ /* 0x000ea40008000a00 */
[----:B--2---:R-:W-:-:S04]  /*0180*/  UISETP.NE.U32.AND UP0, UPT, UR4, URZ, UPT ;  /* 0x000000ff0400728c */ /* 0x004fc8000bf05070 */
[----:B------:R-:W-:-:S09]  /*0190*/  UISETP.NE.AND.EX UP0, UPT, UR5, URZ, UPT, UP0 ;  /* 0x000000ff0500728c */ /* 0x000fd2000bf05300 */
[----:B------:R-:W-:Y:S05]  /*01a0*/  BRA.U UP0, `(.L_x_2) ;  /* 0x0000000100287547 */ /* 0x000fea000b800000 */
[----:B------:R-:W2:Y:S02]  /*01b0*/  LDCU.64 UR4, c[0x0][0x8a8] ;  /* 0x00011500ff0477ac */ /* 0x000ea40008000a00 */
[----:B--2---:R-:W-:-:S04]  /*01c0*/  UISETP.NE.U32.AND UP0, UPT, UR4, URZ, UPT ;  /* 0x000000ff0400728c */ /* 0x004fc8000bf05070 */
[----:B------:R-:W-:-:S09]  /*01d0*/  UISETP.NE.AND.EX UP0, UPT, UR5, URZ, UPT, UP0 ;  /* 0x000000ff0500728c */ /* 0x000fd2000bf05300 */
[----:B------:R-:W-:Y:S05]  /*01e0*/  BRA.U !UP0, `(.L_x_3) ;  /* 0x0000000108107547 */ /* 0x000fea000b800000 */
[----:B-1----:R-:W1:Y:S01]  /*01f0*/  LDC.64 R2, c[0x0][0x8a8] ;  /* 0x00022a00ff027b82 */ /* 0x002e620000000a00 */
[----:B------:R-:W1:Y:S02]  /*0200*/  LDCU.64 UR4, c[0x0][0x358] ;  /* 0x00006b00ff0477ac */ /* 0x000e640008000a00 */
[----:B-1----:R2:W5:Y:S01]  /*0210*/  LDG.E R37, desc[UR4][R2.64] ;  /* 0x0000000402257981 */ /* 0x002562000c1e1900 */
[----:B------:R-:W-:Y:S05]  /*0220*/  BRA `(.L_x_2) ;  /* 0x0000000000087947 */ /* 0x000fea0003800000 */
.L_x_3:
[----:B------:R-:W2:Y:S02]  /*0230*/  LDCU UR4, c[0x0][0x8a0] ;  /* 0x00011400ff0477ac */ /* 0x000ea40008000800 */
[----:B--2---:R-:W-:Y:S02]  /*0240*/  MOV R37, UR4 ;  /* 0x0000000400257c02 */ /* 0x004fe40008000f00 */
.L_x_2:
[----:B------:R-:W-:Y:S01]  /*0250*/  IMAD.U32 R0, RZ, RZ, UR21 ;  /* 0x00000015ff007e24 */ /* 0x000fe2000f8e00ff */
[----:B------:R-:W-:Y:S04]  /*0260*/  BSSY.RECONVERGENT B0, `(.L_x_4) ;  /* 0x000000c000007945 */ /* 0x000fe80003800200 */
[C---:B------:R-:W-:Y:S02]  /*0270*/  ISETP.NE.OR P1, PT, R0.reuse, 0x1, !P3 ;  /* 0x000000010000780c */ /* 0x040fe40005f25670 */
[----:B------:R-:W-:-:S11]  /*0280*/  ISETP.NE.OR P0, PT, R0, 0x3, !P3 ;  /* 0x000000030000780c */ /* 0x000fd60005f05670 */
[----:B------:R-:W-:Y:S05]  /*0290*/  @P1 BRA `(.L_x_5) ;  /* 0x0000000000201947 */ /* 0x000fea0003800000 */
[----:B------:R-:W3:Y:S02]  /*02a0*/  LDCU.64 UR4, c[0x0][0x348] ;  /* 0x00006900ff0477ac */ /* 0x000ee40008000a00 */
[----:B---3--:R-:W-:Y:S02]  /*02b0*/  UIADD3 UR6, UP1, UPT, UR4, 0x80, URZ ;  /* 0x0000008004067890 */ /* 0x008fe4000ff3e0ff */
[----:B------:R-:W-:Y:S02]  /*02c0*/  UIADD3 UR4, UP0, UPT, UR4, 0x180, URZ ;  /* 0x0000018004047890 */ /* 0x000fe4000ff1e0ff */
[----:B------:R-:W-:Y:S02]  /*02d0*/  UIADD3.X UR7, UPT, UPT, URZ, UR5, URZ, UP1, !UPT ;  /* 0x00000005ff077290 */ /* 0x000fe40008ffe4ff */
[----:B------:R-:W-:-:S07]  /*02e0*/  UIADD3.X UR5, UPT, UPT, URZ, UR5, URZ, UP0, !UPT ;  /* 0x00000005ff057290 */ /* 0x000fce00087fe4ff */
[----:B------:R3:W-:Y:S02]  /*02f0*/  UTMACCTL.PF [UR6] ;  /* 0x00000000060079b9 */ /* 0x0007e40008040000 */
[----:B------:R3:W-:Y:S02]  /*0300*/  UTMACCTL.PF [UR4] ;  /* 0x00000000040079b9 */ /* 0x0007e40008040000 */
[----:B---3--:R-:W-:Y:S01]  /*0310*/  NOP ;  /* 0x0000000000007918 */ /* 0x008fe20000000000 */
.L_x_5:
[----:B------:R-:W-:Y:S05]  /*0320*/  BSYNC.RECONVERGENT B0 ;  /* 0x0000000000007941 */ /* 0x000fea0003800200 */
.L_x_4:
[----:B------:R-:W-:Y:S04]  /*0330*/  BSSY.RECONVERGENT B0, `(.L_x_6) ;  /* 0x000000a000007945 */ /* 0x000fe80003800200 */
        /* <DEDUP_REMOVED lines=9> */
.L_x_7:
[----:B------:R-:W-:Y:S05]  /*03d0*/  BSYNC.RECONVERGENT B0 ;  /* 0x0000000000007941 */ /* 0x000fea0003800200 */
.L_x_6:
[----:B------:R-:W3:Y:S01]  /*03e0*/  LDCU.64 UR4, c[0x0][0x888] ;  /* 0x00011100ff0477ac */ /* 0x000ee20008000a00 */
[----:B------:R-:W-:Y:S02]  /*03f0*/  UISETP.EQ.U32.AND UP2, UPT, UR8, URZ, UPT ;  /* 0x000000ff0800728c */ /* 0x000fe4000bf42070 */
[----:B------:R-:W-:Y:S02]  /*0400*/  UPLOP3.LUT UP3, UPT, UPT, UPT, UPT, 0x80, 0x8 ;  /* 0x000000000008789c */ /* 0x000fe40003f6f070 */
[----:B---3--:R-:W-:-:S04]  /*0410*/  UISETP.NE.U32.AND UP0, UPT, UR4, URZ, UPT ;  /* 0x000000ff0400728c */ /* 0x008fc8000bf05070 */
[----:B------:R-:W-:-:S04]  /*0420*/  UISETP.NE.AND.EX UP1, UPT, UR5, URZ, UPT, UP0 ;  /* 0x000000ff0500728c */ /* 0x000fc8000bf25300 */
[----:B------:R-:W-:-:S04]  /*0430*/  UISETP.EQ.OR.EX UP4, UPT, UR9, URZ, !UP1, UP2 ;  /* 0x000000ff0900728c */ /* 0x000fc8000cf82720 */
[----:B------:R-:W-:-:S06]  /*0440*/  UP2UR UR4, UPR, URZ, 0x10 ;  /* 0x00000010ff047883 */ /* 0x000fcc0008000000 */
[----:B------:R-:W-:Y:S01]  /*0450*/  MOV R88, UR4 ;  /* 0x0000000400587c02 */ /* 0x000fe20008000f00 */
[----:B------:R-:W-:Y:S06]  /*0460*/  BRA.U !UP4, `(.L_x_8) ;  /* 0x000000010c207547 */ /* 0x000fec000b800000 */
[----:B------:R-:W-:Y:S01]  /*0470*/  UISETP.NE.U32.AND UP2, UPT, UR8, URZ, UPT ;  /* 0x000000ff0800728c */ /* 0x000fe2000bf45070 */
[----:B-----5:R-:W-:Y:S01]  /*0480*/  FSETP.NEU.AND P0, PT, R39, RZ, PT ;  /* 0x000000ff2700720b */ /* 0x020fe20003f0d000 */
[----:B------:R-:W-:Y:S02]  /*0490*/  USEL UR4, URZ, 0xffffffff, UP1 ;  /* 0xffffffffff047887 */ /* 0x000fe40008800000 */
[----:B------:R-:W-:-:S10]  /*04a0*/  UISETP.NE.AND.EX UP2, UPT, UR9, URZ, UPT, UP2 ;  /* 0x000000ff0900728c */ /* 0x000fd4000bf45320 */
[----:B------:R-:W-:Y:S01]  /*04b0*/  VOTEU.ANY UP0, P0 ;  /* 0x0000000000ff7886 */ /* 0x000fe20000000100 */
[----:B------:R-:W-:-:S04]  /*04c0*/  @!UP2 USEL UR4, URZ, 0xffffffff, UP0 ;  /* 0xffffffffff04a887 */ /* 0x000fc80008000000 */
[----:B------:R-:W-:-:S04]  /*04d0*/  ULOP3.LUT UR4, UR4, 0x1, URZ, 0xc0, !UPT ;  /* 0x0000000104047892 */ /* 0x000fc8000f8ec0ff */
[----:B------:R-:W-:-:S11]  /*04e0*/  UISETP.NE.U32.AND UP3, UPT, UR4, 0x1, UPT ;  /* 0x000000010400788c */ /* 0x000fd6000bf65070 */
.L_x_8:
[----:B-12---:R-:W1:Y:S02]  /*04f0*/  SHFL.IDX PT, R2, R87, RZ, 0x1f ;  /* 0x00001fff57027589 */ /* 0x006e6400000e0000 */
[----:B-1----:R-:W-:-:S13]  /*0500*/  ISETP.NE.AND P0, PT, R2, RZ, PT ;  /* 0x000000ff0200720c */ /* 0x002fda0003f05270 */
[----:B------:R-:W-:Y:S05]  /*0510*/  @P0 BRA `(.L_x_9) ;  /* 0x00000004000c0947 */ /* 0x000fea0003800000 */
[----:B------:R-:W-:Y:S01]  /*0520*/  ELECT P0, URZ, PT ;  /* 0x0000000000ff782f */ /* 0x000fe20003800000 */
[----:B------:R-:W-:-:S12]  /*0530*/  BSSY.RECONVERGENT B0, `(.L_x_9) ;  /* 0x0000041000007945 */ /* 0x000fd80003800200 */
[----:B------:R-:W-:Y:S05]  /*0540*/  @!P0 BRA `(.L_x_10) ;  /* 0x0000000000fc8947 */ /* 0x000fea0003800000 */
[----:B------:R-:W1:Y:S01]  /*0550*/  S2UR UR4, SR_CgaCtaId ;  /* 0x00000000000479c3 */ /* 0x000e620000008800 */
[----:B------:R-:W-:Y:S01]  /*0560*/  UMOV UR5, 0x400 ;  /* 0x0000040000057882 */ /* 0x000fe20000000000 */
[----:B------:R-:W-:Y:S01]  /*0570*/  UMOV UR8, 0x1 ;  /* 0x0000000100087882 */ /* 0x000fe20000000000 */
[----:B------:R-:W-:Y:S01]  /*0580*/  UMOV UR6, 0x2 ;  /* 0x0000000200067882 */ /* 0x000fe20000000000 */
[----:B------:R-:W-:-:S04]  /*0590*/  UIADD3 UR8, UPT, UPT, -UR8, 0x100000, URZ ;  /* 0x0010000008087890 */ /* 0x000fc8000fffe1ff */
[----:B------:R-:W-:Y:S02]  /*05a0*/  USHF.L.U32 UR9, UR8, 0xb, URZ ;  /* 0x0000000b08097899 */ /* 0x000fe400080006ff */
[----:B------:R-:W-:Y:S02]  /*05b0*/  USHF.L.U32 UR8, UR8, 0x1, URZ ;  /* 0x0000000108087899 */ /* 0x000fe400080006ff */
[----:B------:R-:W-:-:S04]  /*05c0*/  UIADD3 UR6, UPT, UPT, -UR6, 0x100000, URZ ;  /* 0x0010000006067890 */ /* 0x000fc8000fffe1ff */
[----:B------:R-:W-:Y:S02]  /*05d0*/  USHF.L.U32 UR7, UR6, 0xb, URZ ;  /* 0x0000000b06077899 */ /* 0x000fe400080006ff */
[----:B------:R-:W-:Y:S02]  /*05e0*/  USHF.L.U32 UR6, UR6, 0x1, URZ ;  /* 0x0000000106067899 */ /* 0x000fe400080006ff */
[----:B-1----:R-:W-:Y:S01]  /*05f0*/  ULEA UR4, UR4, UR5, 0x18 ;  /* 0x0000000504047291 */ /* 0x002fe2000f8ec0ff */
[----:B------:R-:W1:Y:S11]  /*0600*/  FENCE.VIEW.ASYNC.S ;  /* 0x00000000000073c6 */ /* 0x000e760000000000 */
[----:B-1----:R1:W2:Y:S01]  /*0610*/  SYNCS.EXCH.64 URZ, [UR4], UR8 ;  /* 0x0000000804ff75b2 */ /* 0x0022a20008000100 */
[----:B------:R1:W3:Y:S01]  /*0620*/  SYNCS.EXCH.64 URZ, [UR4+0xc8], UR6 ;  /* 0x0000c80604ff75b2 */ /* 0x0002e20008000100 */
[----:B------:R1:W4:Y:S01]  /*0630*/  SYNCS.EXCH.64 URZ, [UR4+0x8], UR8 ;  /* 0x0000080804ff75b2 */ /* 0x0003220008000100 */
[----:B------:R1:W1:Y:S01]  /*0640*/  SYNCS.EXCH.64 URZ, [UR4+0xd0], UR6 ;  /* 0x0000d00604ff75b2 */ /* 0x0002620008000100 */
        /* <DEDUP_REMOVED lines=46> */
[----:B--234-:R-:W-:Y:S01]  /*0930*/  NOP ;  /* 0x0000000000007918 */ /* 0x01cfe20000000000 */
.L_x_10:
[----:B-1----:R-:W-:Y:S05]  /*0940*/  BSYNC.RECONVERGENT B0 ;  /* 0x0000000000007941 */ /* 0x002fea0003800200 */
.L_x_9:
[----:B------:R-:W1:Y:S01]  /*0950*/  SHFL.IDX PT, R2, R87, RZ, 0x1f ;  /* 0x00001fff57027589 */ /* 0x000e6200000e0000 */
[----:B------:R-:W-:Y:S01]  /*0960*/  NOP ;  /* 0x0000000000007918 */ /* 0x000fe20000000000 */
[----:B-1----:R-:W-:-:S13]  /*0970*/  ISETP.NE.AND P0, PT, R2, 0x1, PT ;  /* 0x000000010200780c */ /* 0x002fda0003f05270 */
[----:B------:R-:W-:Y:S05]  /*0980*/  @P0 BRA `(.L_x_11) ;  /* 0x0000000000500947 */ /* 0x000fea0003800000 */
        /* <DEDUP_REMOVED lines=9> */
[----:B------:R-:W-:Y:S01]  /*0a20*/  USHF.L.U32 UR6, UR6, 0x1, URZ ;  /* 0x0000000106067899 */ /* 0x000fe200080006ff */
[----:B------:R-:W-:Y:S01]  /*0a30*/  ELECT P0, URZ, PT ;  /* 0x0000000000ff782f */ /* 0x000fe20003800000 */
[----:B-1----:R-:W-:Y:S01]  /*0a40*/  ULEA UR4, UR4, UR5, 0x18 ;  /* 0x0000000504047291 */ /* 0x002fe2000f8ec0ff */
[----:B------:R-:W1:Y:S11]  /*0a50*/  FENCE.VIEW.ASYNC.S ;  /* 0x00000000000073c6 */ /* 0x000e760000000000 */
[----:B-1----:R1:W2:Y:S01]  /*0a60*/  SYNCS.EXCH.64 URZ, [UR4+0x190], UR8 ;  /* 0x0001900804ff75b2 */ /* 0x0022a20008000100 */
[----:B------:R1:W3:Y:S01]  /*0a70*/  SYNCS.EXCH.64 URZ, [UR4+0x1a8], UR6 ;  /* 0x0001a80604ff75b2 */ /* 0x0002e20008000100 */
[----:B------:R1:W4:Y:S01]  /*0a80*/  SYNCS.EXCH.64 URZ, [UR4+0x198], UR8 ;  /* 0x0001980804ff75b2 */ /* 0x0003220008000100 */
[----:B------:R1:W1:Y:S01]  /*0a90*/  SYNCS.EXCH.64 URZ, [UR4+0x1b0], UR6 ;  /* 0x0001b00604ff75b2 */ /* 0x0002620008000100 */
[----:B------:R1:W1:Y:S01]  /*0aa0*/  SYNCS.EXCH.64 URZ, [UR4+0x1a0], UR8 ;  /* 0x0001a00804ff75b2 */ /* 0x0002620008000100 */
[----:B------:R1:W1:Y:S01]  /*0ab0*/  SYNCS.EXCH.64 URZ, [UR4+0x1b8], UR6 ;  /* 0x0001b80604ff75b2 */ /* 0x0002620008000100 */
[----:B------:R-:W-:Y:S01]  /*0ac0*/  NOP ;  /* 0x0000000000007918 */ /* 0x000fe20000000000 */
.L_x_11:
[----:B------:R-:W2:Y:S01]  /*0ad0*/  SHFL.IDX PT, R2, R87, RZ, 0x1f ;  /* 0x00001fff57027589 */ /* 0x000ea200000e0000 */
[----:B------:R-:W-:Y:S01]  /*0ae0*/  NOP ;  /* 0x0000000000007918 */ /* 0x000fe20000000000 */
[----:B--2---:R-:W-:-:S13]  /*0af0*/  ISETP.NE.AND P0, PT, R2, 0x3, PT ;  /* 0x000000030200780c */ /* 0x004fda0003f05270 */
[----:B------:R-:W-:Y:S05]  /*0b00*/  @P0 BRA `(.L_x_12) ;  /* 0x0000000000300947 */ /* 0x000fea0003800000 */
[----:B-1----:R-:W1:Y:S01]  /*0b10*/  S2UR UR4, SR_CgaCtaId ;  /* 0x00000000000479c3 */ /* 0x002e620000008800 */
[----:B------:R-:W-:Y:S01]  /*0b20*/  UMOV UR6, 0x400 ;  /* 0x0000040000067882 */ /* 0x000fe20000000000 */
[----:B------:R-:W-:Y:S01]  /*0b30*/  UMOV UR5, 0x20 ;  /* 0x0000002000057882 */ /* 0x000fe20000000000 */
[----:B------:R-:W-:Y:S01]  /*0b40*/  ELECT P0, URZ, PT ;  /* 0x0000000000ff782f */ /* 0x000fe20003800000 */
[----:B-1----:R-:W-:Y:S02]  /*0b50*/  ULEA UR6, UR4, UR6, 0x18 ;  /* 0x0000000604067291 */ /* 0x002fe4000f8ec0ff */
[----:B------:R-:W-:-:S04]  /*0b60*/  UIADD3 UR4, UPT, UPT, -UR5, 0x100000, URZ ;  /* 0x0010000005047890 */ /* 0x000fc8000fffe1ff */
[----:B------:R-:W-:Y:S02]  /*0b70*/  USHF.L.U32 UR5, UR4, 0xb, URZ ;  /* 0x0000000b04057899 */ /* 0x000fe400080006ff */
[----:B------:R-:W-:Y:S01]  /*0b80*/  USHF.L.U32 UR4, UR4, 0x1, URZ ;  /* 0x0000000104047899 */ /* 0x000fe200080006ff */
[----:B------:R-:W1:Y:S11]  /*0b90*/  FENCE.VIEW.ASYNC.S ;  /* 0x00000000000073c6 */ /* 0x000e760000000000 */
[----:B-1----:R2:W1:Y:S01]  /*0ba0*/  SYNCS.EXCH.64 URZ, [UR6+0x1c0], UR4 ;  /* 0x0001c00406ff75b2 */ /* 0x0024620008000100 */
[----:B------:R2:W1:Y:S02]  /*0bb0*/  SYNCS.EXCH.64 URZ, [UR6+0x1c8], UR4 ;  /* 0x0001c80406ff75b2 */ /* 0x0004640008000100 */
[----:B--2---:R-:W-:Y:S01]  /*0bc0*/  NOP ;  /* 0x0000000000007918 */ /* 0x004fe20000000000 */
.L_x_12:
[----:B------:R-:W2:Y:S01]  /*0bd0*/  SHFL.IDX PT, R2, R87, RZ, 0x1f ;  /* 0x00001fff57027589 */ /* 0x000ea200000e0000 */
[----:B------:R-:W-:Y:S01]  /*0be0*/  NOP ;  /* 0x0000000000007918 */ /* 0x000fe20000000000 */
[----:B--2---:R-:W-:-:S13]  /*0bf0*/  ISETP.NE.AND P0, PT, R2, 0x4, PT ;  /* 0x000000040200780c */ /* 0x004fda0003f05270 */
[----:B------:R-:W-:Y:S05]  /*0c00*/  @P0 BRA `(.L_x_13) ;  /* 0x00000000004c0947 */ /* 0x000fea0003800000 */
[----:B-1----:R-:W1:Y:S01]  /*0c10*/  S2UR UR6, SR_CgaCtaId ;  /* 0x00000000000679c3 */ /* 0x002e620000008800 */
[----:B------:R-:W-:Y:S01]  /*0c20*/  UMOV UR4, 0x1e0 ;  /* 0x000001e000047882 */ /* 0x000fe20000000000 */
[----:B------:R-:W-:Y:S01]  /*0c30*/  UMOV UR5, 0x400 ;  /* 0x0000040000057882 */ /* 0x000fe20000000000 */
[----:B------:R-:W-:Y:S01]  /*0c40*/  USEL UR4, UR4, 0x1a0, UP3 ;  /* 0x000001a004047887 */ /* 0x000fe20009800000 */
[----:B------:R-:W-:Y:S01]  /*0c50*/  UMOV UR8, 0x1 ;  /* 0x0000000100087882 */ /* 0x000fe20000000000 */
[----:B------:R-:W-:Y:S01]  /*0c60*/  ELECT P0, URZ, PT ;  /* 0x0000000000ff782f */ /* 0x000fe20003800000 */
[----:B------:R-:W-:-:S04]  /*0c70*/  UIADD3 UR8, UPT, UPT, -UR8, 0x100000, URZ ;  /* 0x0010000008087890 */ /* 0x000fc8000fffe1ff */
[----:B------:R-:W-:Y:S02]  /*0c80*/  USHF.L.U32 UR9, UR8, 0xb, URZ ;  /* 0x0000000b08097899 */ /* 0x000fe400080006ff */
[----:B------:R-:W-:Y:S02]  /*0c90*/  USHF.L.U32 UR8, UR8, 0x1, URZ ;  /* 0x0000000108087899 */ /* 0x000fe400080006ff */
[----:B-1----:R-:W-:Y:S02]  /*0ca0*/  ULEA UR6, UR6, UR5, 0x18 ;  /* 0x0000000506067291 */ /* 0x002fe4000f8ec0ff */
[----:B------:R-:W-:-:S04]  /*0cb0*/  UIADD3 UR4, UPT, UPT, -UR4, 0x100000, URZ ;  /* 0x0010000004047890 */ /* 0x000fc8000fffe1ff */
[----:B------:R-:W-:Y:S02]  /*0cc0*/  USHF.L.U32 UR5, UR4, 0xb, URZ ;  /* 0x0000000b04057899 */ /* 0x000fe400080006ff */
[----:B------:R-:W-:Y:S01]  /*0cd0*/  USHF.L.U32 UR4, UR4, 0x1, URZ ;  /* 0x0000000104047899 */ /* 0x000fe200080006ff */
[----:B------:R-:W1:Y:S03]  /*0ce0*/  FENCE.VIEW.ASYNC.S ;  /* 0x00000000000073c6 */ /* 0x000e660000000000 */
[----:B-1----:R2:W1:Y:S08]  /*0cf0*/  SYNCS.EXCH.64 URZ, [UR6+0x1d0], UR8 ;  /* 0x0001d00806ff75b2 */ /* 0x0024700008000100 */
[----:B------:R2:W1:Y:S01]  /*0d00*/  SYNCS.EXCH.64 URZ, [UR6+0x1e0], UR4 ;  /* 0x0001e00406ff75b2 */ /* 0x0004620008000100 */
[----:B------:R2:W1:Y:S01]  /*0d10*/  SYNCS.EXCH.64 URZ, [UR6+0x1d8], UR8 ;  /* 0x0001d80806ff75b2 */ /* 0x0004620008000100 */
[----:B------:R2:W1:Y:S02]  /*0d20*/  SYNCS.EXCH.64 URZ, [UR6+0x1e8], UR4 ;  /* 0x0001e80406ff75b2 */ /* 0x0004640008000100 */
[----:B--2---:R-:W-:Y:S01]  /*0d30*/  NOP ;  /* 0x0000000000007918 */ /* 0x004fe20000000000 */
.L_x_13:
[----:B------:R-:W2:Y:S01]  /*0d40*/  SHFL.IDX PT, R2, R87, RZ, 0x1f ;  /* 0x00001fff57027589 */ /* 0x000ea200000e0000 */
[----:B------:R-:W-:Y:S01]  /*0d50*/  NOP ;  /* 0x0000000000007918 */ /* 0x000fe20000000000 */
[----:B--2---:R-:W-:-:S13]  /*0d60*/  ISETP.NE.AND P0, PT, R2, 0x5, PT ;  /* 0x000000050200780c */ /* 0x004fda0003f05270 */
[----:B------:R-:W-:Y:S05]  /*0d70*/  @P0 BRA `(.L_x_14) ;  /* 0x0000000000580947 */ /* 0x000fea0003800000 */
[----:B-1----:R-:W1:Y:S01]  /*0d80*/  S2UR UR4, SR_CgaCtaId ;  /* 0x00000000000479c3 */ /* 0x002e620000008800 */
        /* <DEDUP_REMOVED lines=12> */
[----:B-1----:R2:W1:Y:S01]  /*0e50*/  SYNCS.EXCH.64 URZ, [UR4+0x1f0], UR8 ;  /* 0x0001f00804ff75b2 */ /* 0x0024620008000100 */
[----:B------:R2:W1:Y:S01]  /*0e60*/  SYNCS.EXCH.64 URZ, [UR4+0x210], UR6 ;  /* 0x0002100604ff75b2 */ /* 0x0004620008000100 */
[----:B------:R2:W1:Y:S01]  /*0e70*/  SYNCS.EXCH.64 URZ, [UR4+0x1f8], UR8 ;  /* 0x0001f80804ff75b2 */ /* 0x0004620008000100 */
[----:B------:R2:W1:Y:S01]  /*0e80*/  SYNCS.EXCH.64 URZ, [UR4+0x218], UR6 ;  /* 0x0002180604ff75b2 */ /* 0x0004620008000100 */
[----:B------:R2:W1:Y:S01]  /*0e90*/  SYNCS.EXCH.64 URZ, [UR4+0x200], UR8 ;  /* 0x0002000804ff75b2 */ /* 0x0004620008000100 */
[----:B------:R2:W1:Y:S01]  /*0ea0*/  SYNCS.EXCH.64 URZ, [UR4+0x220], UR6 ;  /* 0x0002200604ff75b2 */ /* 0x0004620008000100 */
[----:B------:R2:W1:Y:S01]  /*0eb0*/  SYNCS.EXCH.64 URZ, [UR4+0x208], UR8 ;  /* 0x0002080804ff75b2 */ /* 0x0004620008000100 */
[----:B------:R2:W1:Y:S02]  /*0ec0*/  SYNCS.EXCH.64 URZ, [UR4+0x228], UR6 ;  /* 0x0002280604ff75b2 */ /* 0x0004640008000100 */
[----:B--2---:R-:W-:Y:S01]  /*0ed0*/  NOP ;  /* 0x0000000000007918 */ /* 0x004fe20000000000 */
.L_x_14:
[----:B------:R-:W2:Y:S01]  /*0ee0*/  SHFL.IDX PT, R2, R87, RZ, 0x1f ;  /* 0x00001fff57027589 */ /* 0x000ea200000e0000 */
[----:B------:R-:W-:Y:S01]  /*0ef0*/  NOP ;  /* 0x0000000000007918 */ /* 0x000fe20000000000 */
[----:B--2---:R-:W-:-:S13]  /*0f00*/  ISETP.NE.AND P0, PT, R2, 0x3, PT ;  /* 0x000000030200780c */ /* 0x004fda0003f05270 */
[----:B------:R-:W-:Y:S05]  /*0f10*/  @P0 BRA `(.L_x_15) ;  /* 0x0000000000380947 */ /* 0x000fea0003800000 */
[----:B------:R-:W2:Y:S01]  /*0f20*/  S2UR UR5, SR_CgaCtaId ;  /* 0x00000000000579c3 */ /* 0x000ea20000008800 */
[----:B-1----:R-:W-:Y:S01]  /*0f30*/  UMOV UR4, 0x400 ;  /* 0x0000040000047882 */ /* 0x002fe20000000000 */
[----:B------:R-:W-:Y:S01]  /*0f40*/  UMOV UR6, 0x20 ;  /* 0x0000002000067882 */ /* 0x000fe20000000000 */
[----:B------:R-:W-:Y:S01]  /*0f50*/  ELECT P0, URZ, PT ;  /* 0x0000000000ff782f */ /* 0x000fe20003800000 */
[----:B------:R-:W-:-:S04]  /*0f60*/  UIADD3 UR6, UPT, UPT, -UR6, 0x100000, URZ ;  /* 0x0010000006067890 */ /* 0x000fc8000fffe1ff */
[----:B------:R-:W-:Y:S02]  /*0f70*/  USHF.L.U32 UR7, UR6, 0xb, URZ ;  /* 0x0000000b06077899 */ /* 0x000fe400080006ff */
[----:B------:R-:W-:Y:S02]  /*0f80*/  USHF.L.U32 UR6, UR6, 0x1, URZ ;  /* 0x0000000106067899 */ /* 0x000fe400080006ff */
[----:B--2---:R-:W-:Y:S01]  /*0f90*/  ULEA UR4, UR5, UR4, 0x18 ;  /* 0x0000000405047291 */ /* 0x004fe2000f8ec0ff */
[----:B------:R-:W1:Y:S11]  /*0fa0*/  FENCE.VIEW.ASYNC.S ;  /* 0x00000000000073c6 */ /* 0x000e760000000000 */
[----:B-1----:R2:W1:Y:S01]  /*0fb0*/  SYNCS.EXCH.64 URZ, [UR4+0x230], UR6 ;  /* 0x0002300604ff75b2 */ /* 0x0024620008000100 */
[----:B------:R2:W1:Y:S01]  /*0fc0*/  SYNCS.EXCH.64 URZ, [UR4+0x240], UR6 ;  /* 0x0002400604ff75b2 */ /* 0x0004620008000100 */
[----:B------:R2:W1:Y:S01]  /*0fd0*/  SYNCS.EXCH.64 URZ, [UR4+0x238], UR6 ;  /* 0x0002380604ff75b2 */ /* 0x0004620008000100 */
[----:B------:R2:W1:Y:S02]  /*0fe0*/  SYNCS.EXCH.64 URZ, [UR4+0x248], UR6 ;  /* 0x0002480604ff75b2 */ /* 0x0004640008000100 */
[----:B--2---:R-:W-:Y:S01]  /*0ff0*/  NOP ;  /* 0x0000000000007918 */ /* 0x004fe20000000000 */
.L_x_15:
[----:B-1----:R-:W1:Y:S01]  /*1000*/  LDCU UR4, c[0x0][0x36c] ;  /* 0x00006d80ff0477ac */ /* 0x002e620008000800 */
[----:B------:R-:W-:Y:S01]  /*1010*/  ISETP.NE.OR P3, PT, R0, 0x2, !P3 ;  /* 0x000000020000780c */ /* 0x000fe20005f65670 */
[----:B------:R-:W-:Y:S01]  /*1020*/  NOP ;  /* 0x0000000000007918 */ /* 0x000fe20000000000 */
[----:B------:R-:W-:Y:S01]  /*1030*/  LOP3.LUT R0, R95, 0x1f, RZ, 0xc0, !PT ;  /* 0x0000001f5f007812 */ /* 0x000fe200078ec0ff */
[----:B------:R-:W-:Y:S02]  /*1040*/  UISETP.NE.AND UP4, UPT, UR21, 0x2, UPT ;  /* 0x000000021500788c */ /* 0x000fe4000bf85270 */
[----:B------:R-:W-:Y:S02]  /*1050*/  UISETP.NE.AND UP5, UPT, UR21, URZ, UPT ;  /* 0x000000ff1500728c */ /* 0x000fe4000bfa5270 */
[----:B-1----:R-:W-:-:S09]  /*1060*/  UISETP.EQ.U32.AND UP6, UPT, UR4, 0x1, UPT ;  /* 0x000000010400788c */ /* 0x002fd2000bfc2070 */
[----:B------:R-:W-:Y:S05]  /*1070*/  BRA.U !UP6, `(.L_x_16) ;  /* 0x000000010e087547 */ /* 0x000fea000b800000 */
[----:B---34-:R-:W-:Y:S01]  /*1080*/  UCGABAR_ARV ;  /* 0x00000000000079c7 */ /* 0x018fe20008000000 */
[----:B------:R-:W-:Y:S05]  /*1090*/  BRA `(.L_x_17) ;  /* 0x0000000000047947 */ /* 0x000fea0003800000 */
.L_x_16:
[----:B---34-:R-:W-:Y:S01]  /*10a0*/  NOP ;  /* 0x0000000000007918 */ /* 0x018fe20000000000 */
.L_x_17:
[----:B------:R-:W1:Y:S01]  /*10b0*/  S2UR UR20, SR_CTAID.X ;  /* 0x00000000001479c3 */ /* 0x000e620000002500 */
[----:B------:R-:W-:-:S05]  /*10c0*/  CS2R.32 R3, SR_CgaSize ;  /* 0x0000000000037805 */ /* 0x000fca0000008a00 */
[----:B------:R-:W-:-:S05]  /*10d0*/  IMAD R3, R3, -0xa0, RZ ;  /* 0xffffff6003037824 */ /* 0x000fca00078e02ff */
[----:B------:R-:W-:-:S14]  /*10e0*/  R2UR UR5, R3 ;  /* 0x00000000030572ca */ /* 0x000fdc00000e0000 */
[----:B------:R-:W2:Y:S01]  /*10f0*/  LDCU UR5, c[0x0][UR5+0x2b0] ;  /* 0x00005600050577ac */ /* 0x000ea20008000800 */
[----:B------:R-:W-:-:S05]  /*1100*/  CS2R.32 R3, SR_CgaSize ;  /* 0x0000000000037805 */ /* 0x000fca0000008a00 */
[----:B------:R-:W-:-:S05]  /*1110*/  IMAD R3, R3, -0xa0, RZ ;  /* 0xffffff6003037824 */ /* 0x000fca00078e02ff */
[----:B------:R-:W-:-:S14]  /*1120*/  R2UR UR4, R3 ;  /* 0x00000000030472ca */ /* 0x000fdc00000e0000 */
[----:B------:R-:W3:Y:S01]  /*1130*/  LDCU UR4, c[0x0][UR4+0x2b4] ;  /* 0x00005680040477ac */ /* 0x000ee20008000800 */
[----:B------:R-:W4:Y:S01]  /*1140*/  S2UR UR24, SR_CTAID.Y ;  /* 0x00000000001879c3 */ /* 0x000f220000002600 */
[----:B------:R-:W-:-:S05]  /*1150*/  CS2R.32 R3, SR_CgaSize ;  /* 0x0000000000037805 */ /* 0x000fca0000008a00 */
[----:B------:R-:W-:-:S05]  /*1160*/  IMAD R3, R3, -0xa0, RZ ;  /* 0xffffff6003037824 */ /* 0x000fca00078e02ff */
[----:B------:R-:W-:-:S14]  /*1170*/  R2UR UR63, R3 ;  /* 0x00000000033f72ca */ /* 0x000fdc00000e0000 */
[----:B------:R-:W3:Y:S01]  /*1180*/  LDCU UR63, c[0x0][UR63+0x2a0] ;  /* 0x000054003f3f77ac */ /* 0x000ee20008000800 */
[----:B------:R-:W-:-:S05]  /*1190*/  CS2R.32 R3, SR_CgaSize ;  /* 0x0000000000037805 */ /* 0x000fca0000008a00 */
[----:B------:R-:W-:-:S05]  /*11a0*/  IMAD R3, R3, -0xa0, RZ ;  /* 0xffffff6003037824 */ /* 0x000fca00078e02ff */
[----:B------:R-:W-:-:S14]  /*11b0*/  R2UR UR62, R3 ;  /* 0x00000000033e72ca */ /* 0x000fdc00000e0000 */
[----:B------:R-:W3:Y:S01]  /*11c0*/  LDCU UR62, c[0x0][UR62+0x2a4] ;  /* 0x000054803e3e77ac */ /* 0x000ee20008000800 */
[----:B------:R-:W3:Y:S01]  /*11d0*/  S2UR UR6, SR_CgaCtaId ;  /* 0x00000000000679c3 */ /* 0x000ee20000008800 */
[----:B------:R-:W3:Y:S01]  /*11e0*/  LDCU UR22, c[0x0][0xb24] ;  /* 0x00016480ff1677ac */ /* 0x000ee20008000800 */
[----:B------:R-:W3:Y:S01]  /*11f0*/  LDCU UR42, c[0x0][0xb24] ;  /* 0x00016480ff2a77ac */ /* 0x000ee20008000800 */
[----:B-1----:R-:W-:Y:S01]  /*1200*/  I2FP.F32.U32 R3, UR20 ;  /* 0x0000001400037c45 */ /* 0x002fe20008201000 */
[----:B------:R-:W1:Y:S04]  /*1210*/  LDCU UR25, c[0x0][0xb30] ;  /* 0x00016600ff1977ac */ /* 0x000e680008000800 */
[----:B--2---:R-:W-:Y:S01]  /*1220*/  FMUL R3, R3, UR5 ;  /* 0x0000000503037c20 */ /* 0x004fe20008400000 */
[----:B----4-:R-:W-:-:S05]  /*1230*/  I2FP.F32.U32 R2, UR24 ;  /* 0x0000001800027c45 */ /* 0x010fca0008201000 */
[----:B------:R-:W2:Y:S01]  /*1240*/  F2I.U32.TRUNC.NTZ R3, R3 ;  /* 0x0000000300037305 */ /* 0x000ea2000020f000 */
[----:B---3--:R-:W-:Y:S01]  /*1250*/  FMUL R2, R2, UR4 ;  /* 0x0000000402027c20 */ /* 0x008fe20008400000 */
[----:B------:R-:W-:-:S06]  /*1260*/  ULOP3.LUT UR4, UR6, 0x1, URZ, 0xc0, !UPT ;  /* 0x0000000106047892 */ /* 0x000fcc000f8ec0ff */
[----:B------:R-:W3:Y:S01]  /*1270*/  F2I.U32.TRUNC.NTZ R2, R2 ;  /* 0x0000000200027305 */ /* 0x000ee2000020f000 */
[----:B------:R-:W-:-:S04]  /*1280*/  UISETP.NE.U32.AND UP0, UPT, UR4, 0x1, UPT ;  /* 0x000000010400788c */ /* 0x000fc8000bf05070 */
[----:B------:R-:W-:Y:S01]  /*1290*/  USEL UR4, URZ, 0xc00, UP0 ;  /* 0x00000c00ff047887 */ /* 0x000fe20008000000 */
[----:B--2---:R-:W-:Y:S02]  /*12a0*/  R2UR UR5, R3 ;  /* 0x00000000030572ca */ /* 0x004fe400000e0000 */
[----:B---3--:R-:W-:Y:S02]  /*12b0*/  R2UR UR7, R2 ;  /* 0x00000000020772ca */ /* 0x008fe400000e0000 */
[----:B------:R-:W-:-:S09]  /*12c0*/  PRMT R2, RZ, 0x7610, R2 ;  /* 0x00007610ff027816 */ /* 0x000fd20000000002 */
[----:B------:R-:W-:-:S04]  /*12d0*/  UIADD3 UR6, UPT, UPT, -UR5, URZ, URZ ;  /* 0x000000ff05067290 */ /* 0x000fc8000fffe1ff */
[----:B------:R-:W-:Y:S02]  /*12e0*/  UIMAD UR63, UR63, UR6, UR20 ;  /* 0x000000063f3f72a4 */ /* 0x000fe4000f8e0214 */
[----:B------:R-:W-:-:S04]  /*12f0*/  UIADD3 UR5, UPT, UPT, -UR7, URZ, URZ ;  /* 0x000000ff07057290 */ /* 0x000fc8000fffe1ff */
[----:B------:R-:W-:Y:S01]  /*1300*/  UIMAD UR62, UR62, UR5, UR24 ;  /* 0x000000053e3e72a4 */ /* 0x000fe2000f8e0218 */
[----:B-1----:R-:W-:Y:S11]  /*1310*/  BRA.U UP5, `(.L_x_18) ;  /* 0x0000000105247547 */ /* 0x002ff6000b800000 */
[----:B------:R-:W-:-:S04]  /*1320*/  UISETP.NE.AND UP0, UPT, UR62, URZ, UPT ;  /* 0x000000ff3e00728c */ /* 0x000fc8000bf05270 */
[----:B------:R-:W-:-:S04]  /*1330*/  UISETP.EQ.OR UP0, UPT, UR63, URZ, !UP0 ;  /* 0x000000ff3f00728c */ /* 0x000fc8000c702670 */
[----:B------:R-:W-:Y:S02]  /*1340*/  USEL UR6, URZ, 0x1, !UP0 ;  /* 0x00000001ff067887 */ /* 0x000fe4000c000000 */
[----:B------:R-:W-:-:S04]  /*1350*/  UISETP.NE.AND UP0, UPT, UR62, URZ, UPT ;  /* 0x000000ff3e00728c */ /* 0x000fc8000bf05270 */
[----:B------:R-:W-:Y:S02]  /*1360*/  USEL UR5, URZ, 0x2, UP0 ;  /* 0x00000002ff057887 */ /* 0x000fe40008000000 */
[----:B------:R-:W-:-:S04]  /*1370*/  UISETP.NE.AND UP0, UPT, UR63, 0x1, UPT ;  /* 0x000000013f00788c */ /* 0x000fc8000bf05270 */
[----:B------:R-:W-:-:S04]  /*1380*/  USEL UR5, UR5, 0x2, UP0 ;  /* 0x0000000205057887 */ /* 0x000fc80008000000 */
[----:B------:R-:W-:-:S06]  /*1390*/  UIADD3 UR5, UPT, UPT, UR6, UR5, URZ ;  /* 0x0000000506057290 */ /* 0x000fcc000fffe0ff */
[----:B------:R-:W-:-:S07]  /*13a0*/  MOV R2, UR5 ;  /* 0x0000000500027c02 */ /* 0x000fce0008000f00 */
.L_x_18:
[----:B------:R-:W1:Y:S01]  /*13b0*/  S2UR UR36, SR_CTAID.Z ;  /* 0x00000000002479c3 */ /* 0x000e620000002700 */
[----:B------:R-:W-:-:S09]  /*13c0*/  UISETP.GE.AND UP0, UPT, UR22, 0x1, UPT ;  /* 0x000000011600788c */ /* 0x000fd2000bf06270 */
[----:B------:R-:W-:Y:S05]  /*13d0*/  BRA.U !UP0, `(.L_x_19) ;  /* 0x0000000108d07547 */ /* 0x000fea000b800000 */
[----:B------:R-:W2:Y:S01]  /*13e0*/  LDCU.128 UR12, c[0x0][0xb10] ;  /* 0x00016200ff0c77ac */ /* 0x000ea20008000c00 */
[----:B------:R-:W3:Y:S01]  /*13f0*/  LDCU UR23, c[0x0][0xb0c] ;  /* 0x00016180ff1777ac */ /* 0x000ee20008000800 */
[----:B------:R-:W4:Y:S01]  /*1400*/  LDCU UR7, c[0x0][0x370] ;  /* 0x00006e00ff0777ac */ /* 0x000f220008000800 */
[----:B------:R-:W1:Y:S01]  /*1410*/  LDCU UR8, c[0x0][0x374] ;  /* 0x00006e80ff0877ac */ /* 0x000e620008000800 */
[----:B------:R-:W1:Y:S01]  /*1420*/  LDCU UR9, c[0x0][0xb20] ;  /* 0x00016400ff0977ac */ /* 0x000e620008000800 */
[----:B--2---:R-:W-:Y:S02]  /*1430*/  UIMAD.WIDE.U32 UR10, UR20, UR12, URZ ;  /* 0x0000000c140a72a5 */ /* 0x004fe4000f8e00ff */
[----:B---3--:R-:W-:Y:S02]  /*1440*/  UISETP.NE.AND UP0, UPT, UR23, 0x1, UPT ;  /* 0x000000011700788c */ /* 0x008fe4000bf05270 */
[----:B------:R-:W-:Y:S02]  /*1450*/  UIMAD.WIDE.U32 UR16, UR24, UR15, URZ ;  /* 0x0000000f181072a5 */ /* 0x000fe4000f8e00ff */
[----:B----4-:R-:W-:Y:S01]  /*1460*/  UIMAD.WIDE.U32 UR18, UR7, UR12, URZ ;  /* 0x0000000c071272a5 */ /* 0x010fe2000f8e00ff */
[----:B------:R-:W-:Y:S01]  /*1470*/  UMOV UR10, UR11 ;  /* 0x0000000b000a7c82 */ /* 0x000fe20008000000 */
[----:B------:R-:W-:-:S02]  /*1480*/  UISETP.NE.AND UP2, UPT, UR22, 0x1, UPT ;  /* 0x000000011600788c */ /* 0x000fc4000bf45270 */
[----:B------:R-:W-:Y:S01]  /*1490*/  USHF.R.U32.HI UR6, URZ, UR13, UR10 ;  /* 0x0000000dff067299 */ /* 0x000fe2000801160a */
[----:B------:R-:W2:Y:S02]  /*14a0*/  LDCU.64 UR10, c[0x0][0xb28] ;  /* 0x00016500ff0a77ac */ /* 0x000ea40008000a00 */
[----:B------:R-:W-:Y:S01]  /*14b0*/  UMOV UR18, UR19 ;  /* 0x0000001300127c82 */ /* 0x000fe20008000000 */
[----:B------:R-:W-:Y:S02]  /*14c0*/  USEL UR6, UR20, UR6, !UP0 ;  /* 0x0000000614067287 */ /* 0x000fe4000c000000 */
[----:B------:R-:W-:Y:S02]  /*14d0*/  @UP0 USHF.R.U32.HI UR7, URZ, UR13, UR18 ;  /* 0x0000000dff070299 */ /* 0x000fe40008011612 */
[----:B------:R-:W-:Y:S02]  /*14e0*/  UISETP.NE.AND UP0, UPT, UR14, 0x1, UPT ;  /* 0x000000010e00788c */ /* 0x000fe4000bf05270 */
[----:B-1----:R-:W-:Y:S01]  /*14f0*/  UIMAD.WIDE.U32 UR12, UR8, UR15, URZ ;  /* 0x0000000f080c72a5 */ /* 0x002fe2000f8e00ff */
[----:B------:R-:W-:-:S02]  /*1500*/  UMOV UR5, UR17 ;  /* 0x0000001100057c82 */ /* 0x000fc40008000000 */
[----:B------:R-:W-:-:S04]  /*1510*/  USHF.R.U32.HI UR5, URZ, UR9, UR5 ;  /* 0x00000009ff057299 */ /* 0x000fc80008011605 */
[----:B------:R-:W-:Y:S01]  /*1520*/  UMOV UR12, UR13 ;  /* 0x0000000d000c7c82 */ /* 0x000fe20008000000 */
[----:B--2---:R-:W-:Y:S02]  /*1530*/  UIMAD.WIDE.U32 UR16, UR7, UR10, URZ ;  /* 0x0000000a071072a5 */ /* 0x004fe4000f8e00ff */
[----:B------:R-:W-:Y:S02]  /*1540*/  @UP0 USHF.R.U32.HI UR8, URZ, UR9, UR12 ;  /* 0x00000009ff080299 */ /* 0x000fe4000801160c */
[----:B------:R-:W-:Y:S02]  /*1550*/  USEL UR5, UR24, UR5, !UP0 ;  /* 0x0000000518057287 */ /* 0x000fe4000c000000 */
[----:B------:R-:W-:Y:S01]  /*1560*/  UIMAD.WIDE.U32 UR12, UR8, UR10, URZ ;  /* 0x0000000a080c72a5 */ /* 0x000fe2000f8e00ff */
[----:B------:R-:W-:Y:S02]  /*1570*/  UMOV UR16, UR17 ;  /* 0x0000001100107c82 */ /* 0x000fe40008000000 */
[----:B------:R-:W-:-:S04]  /*1580*/  @UP2 USHF.R.U32.HI UR7, URZ, UR11, UR16 ;  /* 0x0000000bff072299 */ /* 0x000fc80008011610 */
[----:B------:R-:W-:Y:S01]  /*1590*/  UMOV UR12, UR13 ;  /* 0x0000000d000c7c82 */ /* 0x000fe20008000000 */
[----:B------:R-:W-:Y:S02]  /*15a0*/  UIMAD UR9, UR7, UR22, URZ ;  /* 0x00000016070972a4 */ /* 0x000fe4000f8e02ff */
[----:B------:R-:W-:Y:S02]  /*15b0*/  @UP2 USHF.R.U32.HI UR8, URZ, UR11, UR12 ;  /* 0x0000000bff082299 */ /* 0x000fe4000801160c */
[----:B------:R-:W-:Y:S02]  /*15c0*/  UIMAD.WIDE.U32 UR12, UR5, UR10, URZ ;  /* 0x0000000a050c72a5 */ /* 0x000fe4000f8e00ff */
[----:B------:R-:W-:Y:S02]  /*15d0*/  UIMAD UR8, UR8, UR22, URZ ;  /* 0x00000016080872a4 */ /* 0x000fe4000f8e02ff */
[----:B------:R-:W-:Y:S02]  /*15e0*/  UIADD3 UR12, UPT, UPT, -UR6, URZ, URZ ;  /* 0x000000ff060c7290 */ /* 0x000fe4000fffe1ff */
[----:B------:R-:W-:-:S02]  /*15f0*/  UISETP.GE.AND UP0, UPT, UR5, UR8, UPT ;  /* 0x000000080500728c */ /* 0x000fc4000bf06270 */
[----:B------:R-:W-:Y:S02]  /*1600*/  UIMAD UR20, UR23, UR12, UR20 ;  /* 0x0000000c171472a4 */ /* 0x000fe4000f8e0214 */
[----:B------:R-:W-:Y:S02]  /*1610*/  UISETP.GE.OR UP0, UPT, UR6, UR9, UP0 ;  /* 0x000000090600728c */ /* 0x000fe40008706670 */
[----:B------:R-:W-:-:S03]  /*1620*/  UIMAD.WIDE.U32 UR8, UR6, UR10, URZ ;  /* 0x0000000a060872a5 */ /* 0x000fc6000f8e00ff */
[----:B------:R-:W-:Y:S02]  /*1630*/  UMOV UR10, UR13 ;  /* 0x0000000d000a7c82 */ /* 0x000fe40008000000 */
[----:B------:R-:W-:-:S04]  /*1640*/  USHF.R.U32.HI UR10, URZ, UR11, UR10 ;  /* 0x0000000bff0a7299 */ /* 0x000fc8000801160a */
[----:B------:R-:W-:Y:S02]  /*1650*/  USEL UR8, UR5, UR10, !UP2 ;  /* 0x0000000a05087287 */ /* 0x000fe4000d000000 */
[----:B------:R-:W-:Y:S02]  /*1660*/  @!UP0 USHF.R.U32.HI UR9, URZ, UR11, UR9 ;  /* 0x0000000bff098299 */ /* 0x000fe40008011609 */
[----:B------:R-:W-:Y:S02]  /*1670*/  UIADD3 UR10, UPT, UPT, -UR8, URZ, URZ ;  /* 0x000000ff080a7290 */ /* 0x000fe4000fffe1ff */
[----:B------:R-:W-:Y:S02]  /*1680*/  @!UP0 USEL UR9, UR6, UR9, !UP2 ;  /* 0x0000000906098287 */ /* 0x000fe4000d000000 */
[----:B------:R-:W-:Y:S02]  /*1690*/  UIMAD UR10, UR22, UR10, UR5 ;  /* 0x0000000a160a72a4 */ /* 0x000fe4000f8e0205 */
[----:B------:R-:W-:-:S02]  /*16a0*/  UIADD3 UR11, UPT, UPT, -UR5, URZ, URZ ;  /* 0x000000ff050b7290 */ /* 0x000fc4000fffe1ff */
[----:B------:R-:W-:Y:S02]  /*16b0*/  @!UP0 UIMAD UR7, UR10, UR7, UR9 ;  /* 0x000000070a0782a4 */ /* 0x000fe4000f8e0209 */
[----:B------:R-:W-:Y:S02]  /*16c0*/  @!UP0 UIADD3 UR8, UPT, UPT, UR8, -UR9, URZ ;  /* 0x8000000908088290 */ /* 0x000fe4000fffe0ff */
[----:B------:R-:W-:Y:S02]  /*16d0*/  UIMAD UR11, UR14, UR11, UR24 ;  /* 0x0000000b0e0b72a4 */ /* 0x000fe4000f8e0218 */
[----:B------:R-:W-:-:S03]  /*16e0*/  @!UP0 UIMAD UR5, UR8, UR22, UR6 ;  /* 0x00000016080582a4 */ /* 0x000fc6000f8e0206 */
[----:B------:R-:W-:Y:S01]  /*16f0*/  @!UP0 UMOV UR6, UR7 ;  /* 0x0000000700068c82 */ /* 0x000fe20008000000 */
[----:B------:R-:W-:Y:S02]  /*1700*/  UIMAD UR24, UR5, UR14, UR11 ;  /* 0x0000000e051872a4 */ /* 0x000fe4000f8e020b */
[----:B------:R-:W-:-:S12]  /*1710*/  UIMAD UR20, UR6, UR23, UR20 ;  /* 0x00000017061472a4 */ /* 0x000fd8000f8e0214 */
.L_x_19:
[----:B------:R-:W-:-:S09]  /*1720*/  UISETP.NE.AND UP0, UPT, UR25, 0x1, UPT ;  /* 0x000000011900788c */ /* 0x000fd2000bf05270 */
[----:B------:R-:W-:Y:S05]  /*1730*/  BRA.U UP0, `(.L_x_20) ;  /* 0x0000000100447547 */ /* 0x000fea000b800000 */
[----:B------:R-:W2:Y:S01]  /*1740*/  LDCU.128 UR8, c[0x0][0xb10] ;  /* 0x00016200ff0877ac */ /* 0x000ea20008000c00 */
[----:B------:R-:W3:Y:S01]  /*1750*/  LDCU UR14, c[0x0][0xb0c] ;  /* 0x00016180ff0e77ac */ /* 0x000ee20008000800 */
[----:B------:R-:W4:Y:S01]  /*1760*/  LDCU UR15, c[0x0][0xb20] ;  /* 0x00016400ff0f77ac */ /* 0x000f220008000800 */
[----:B--2---:R-:W-:Y:S02]  /*1770*/  UIMAD.WIDE.U32 UR6, UR20, UR8, URZ ;  /* 0x00000008140672a5 */ /* 0x004fe4000f8e00ff */
[----:B------:R-:W-:Y:S02]  /*1780*/  UIMAD.WIDE.U32 UR12, UR24, UR11, URZ ;  /* 0x0000000b180c72a5 */ /* 0x000fe4000f8e00ff */
[----:B---3--:R-:W-:-:S03]  /*1790*/  UISETP.NE.AND UP0, UPT, UR14, 0x1, UPT ;  /* 0x000000010e00788c */ /* 0x008fc6000bf05270 */
[----:B------:R-:W-:Y:S02]  /*17a0*/  UMOV UR6, UR7 ;  /* 0x0000000700067c82 */ /* 0x000fe40008000000 */
[----:B------:R-:W-:Y:S01]  /*17b0*/  USHF.R.U32.HI UR6, URZ, UR9, UR6 ;  /* 0x00000009ff067299 */ /* 0x000fe20008011606 */
[----:B------:R-:W-:-:S03]  /*17c0*/  UMOV UR5, UR13 ;  /* 0x0000000d00057c82 */ /* 0x000fc60008000000 */
[----:B------:R-:W-:Y:S02]  /*17d0*/  USEL UR6, UR20, UR6, !UP0 ;  /* 0x0000000614067287 */ /* 0x000fe4000c000000 */
[----:B------:R-:W-:Y:S02]  /*17e0*/  UISETP.NE.AND UP0, UPT, UR10, 0x1, UPT ;  /* 0x000000010a00788c */ /* 0x000fe4000bf05270 */
[----:B----4-:R-:W-:-:S04]  /*17f0*/  USHF.R.U32.HI UR5, URZ, UR15, UR5 ;  /* 0x0000000fff057299 */ /* 0x010fc80008011605 */
[----:B------:R-:W-:-:S04]  /*1800*/  USEL UR5, UR24, UR5, !UP0 ;  /* 0x0000000518057287 */ /* 0x000fc8000c000000 */
[----:B------:R-:W-:Y:S02]  /*1810*/  UIADD3 UR7, UPT, UPT, UR6, -UR5, URZ ;  /* 0x8000000506077290 */ /* 0x000fe4000fffe0ff */
[----:B------:R-:W-:Y:S02]  /*1820*/  UIADD3 UR5, UPT, UPT, -UR6, UR5, URZ ;  /* 0x0000000506057290 */ /* 0x000fe4000fffe1ff */
[----:B------:R-:W-:Y:S02]  /*1830*/  UIMAD UR24, UR7, UR10, UR24 ;  /* 0x0000000a071872a4 */ /* 0x000fe4000f8e0218 */
[----:B------:R-:W-:-:S12]  /*1840*/  UIMAD UR20, UR5, UR14, UR20 ;  /* 0x0000000e051472a4 */ /* 0x000fd8000f8e0214 */
.L_x_20:
[----:B------:R-:W-:Y:S01]  /*1850*/  UISETP.NE.AND UP0, UPT, UR21, 0x2, UPT ;  /* 0x000000021500788c */ /* 0x000fe2000bf05270 */
[----:B------:R-:W-:Y:S09]  /*1860*/  BRA.U !UP6, `(.L_x_21) ;  /* 0x000000010e0c7547 */ /* 0x000ff2000b800000 */
[----:B------:R-:W-:Y:S01]  /*1870*/  UCGABAR_WAIT ;  /* 0x0000000000007dc7 */ /* 0x000fe20008000000 */
[----:B------:R-:W-:Y:S01]  /*1880*/  CCTL.IVALL ;  /* 0x00000000ff00798f */ /* 0x000fe20002000000 */
[----:B------:R-:W-:Y:S05]  /*1890*/  BRA `(.L_x_22) ;  /* 0x0000000000047947 */ /* 0x000fea0003800000 */
.L_x_21:
[----:B------:R-:W-:Y:S06]  /*18a0*/  BAR.SYNC.DEFER_BLOCKING 0x0 ;  /* 0x0000000000007b1d */ /* 0x000fec0000010000 */
.L_x_22:
[----:B------:R-:W-:Y:S05]  /*18b0*/  BRA.U UP0, `(.L_x_23) ;  /* 0x0000001d00ac7547 */ /* 0x000fea000b800000 */
[----:B------:R-:W2:Y:S01]  /*18c0*/  LDCU UR7, c[0x0][0x38c] ;  /* 0x00007180ff0777ac */ /* 0x000ea20008000800 */
[----:B------:R-:W3:Y:S01]  /*18d0*/  S2UR UR9, SR_CgaCtaId ;  /* 0x00000000000979c3 */ /* 0x000ee20000008800 */
[----:B------:R-:W-:Y:S01]  /*18e0*/  PLOP3.LUT P1, PT, PT, PT, UP3, 0x80, 0x8 ;  /* 0x000000000008781c */ /* 0x000fe20003f2f038 */
[----:B------:R-:W-:Y:S01]  /*18f0*/  IMAD.MOV.U32 R12, RZ, RZ, 0x1 ;  /* 0x00000001ff0c7424 */ /* 0x000fe200078e00ff */
[----:B------:R-:W-:Y:S01]  /*1900*/  UMOV UR8, 0x400 ;  /* 0x0000040000087882 */ /* 0x000fe20000000000 */
[----:B------:R-:W-:Y:S01]  /*1910*/  UISETP.NE.AND UP1, UPT, UR21, URZ, UPT ;  /* 0x000000ff1500728c */ /* 0x000fe2000bf25270 */
[----:B------:R-:W-:Y:S01]  /*1920*/  ISETP.EQ.OR P2, PT, R0, RZ, P3 ;  /* 0x000000ff0000720c */ /* 0x000fe20001f42670 */
[----:B------:R-:W-:Y:S01]  /*1930*/  USEL UR26, URZ, 0x1, UP4 ;  /* 0x00000001ff1a7887 */ /* 0x000fe2000a000000 */
[----:B------:R-:W-:Y:S02]  /*1940*/  PLOP3.LUT P1, PT, P1, PT, PT, 0x8, 0x80 ;  /* 0x000000000080781c */ /* 0x000fe40000f2e170 */
[----:B------:R-:W-:Y:S01]  /*1950*/  CS2R R10, SRZ ;  /* 0x00000000000a7805 */ /* 0x000fe2000001ff00 */
[----:B------:R-:W-:Y:S01]  /*1960*/  IMAD.MOV.U32 R9, RZ, RZ, RZ ;  /* 0x000000ffff097224 */ /* 0x000fe200078e00ff */
[----:B------:R-:W4:Y:S01]  /*1970*/  LDCU UR40, c[0x0][0x370] ;  /* 0x00006e00ff2877ac */ /* 0x000f220008000800 */
[----:B------:R-:W-:Y:S01]  /*1980*/  IMAD.MOV.U32 R8, RZ, RZ, 0x1 ;  /* 0x00000001ff087424 */ /* 0x000fe200078e00ff */
[----:B------:R-:W1:Y:S01]  /*1990*/  LDCU.64 UR28, c[0x0][0x348] ;  /* 0x00006900ff1c77ac */ /* 0x000e620008000a00 */
[----:B--2---:R-:W-:-:S02]  /*19a0*/  UIADD3 UR6, UPT, UPT, UR7, 0x1f, URZ ;  /* 0x0000001f07067890 */ /* 0x004fc4000fffe0ff */
[----:B------:R-:W-:Y:S02]  /*19b0*/  USHF.R.U32.HI UR45, URZ, 0x5, UR4 ;  /* 0x00000005ff2d7899 */ /* 0x000fe40008011604 */
[----:B------:R-:W-:Y:S02]  /*19c0*/  USHF.R.S32.HI UR5, URZ, 0x1f, UR6 ;  /* 0x0000001fff057899 */ /* 0x000fe40008011406 */
[----:B------:R-:W-:Y:S02]  /*19d0*/  UIADD3 UR46, UPT, UPT, UR7, 0x3e, URZ ;  /* 0x0000003e072e7890 */ /* 0x000fe4000fffe0ff */
[----:B------:R-:W-:Y:S02]  /*19e0*/  ULEA.HI UR5, UR5, UR6, URZ, 0x5 ;  /* 0x0000000605057291 */ /* 0x000fe4000f8f28ff */
[----:B---3--:R-:W-:Y:S02]  /*19f0*/  ULEA UR6, UR9, UR8, 0x18 ;  /* 0x0000000809067291 */ /* 0x008fe4000f8ec0ff */
[----:B------:R-:W-:-:S02]  /*1a00*/  USHF.R.S32.HI UR43, URZ, 0x5, UR5 ;  /* 0x00000005ff2b7899 */ /* 0x000fc40008011405 */
[----:B------:R-:W-:Y:S02]  /*1a10*/  UIADD3 UR5, UPT, UPT, UR7, -0x1, URZ ;  /* 0xffffffff07057890 */ /* 0x000fe4000fffe0ff */
[----:B------:R-:W-:Y:S02]  /*1a20*/  UISETP.LT.U32.AND UP0, UPT, UR43, 0x19, UPT ;  /* 0x000000192b00788c */ /* 0x000fe4000bf01070 */
[----:B------:R-:W-:Y:S02]  /*1a30*/  UISETP.GE.U32.AND UP2, UPT, UR5, -0x3f, UPT ;  /* 0xffffffc10500788c */ /* 0x000fe4000bf46070 */
[----:B------:R-:W-:Y:S01]  /*1a40*/  USEL UR41, UR43, 0x19, UP0 ;  /* 0x000000192b297887 */ /* 0x000fe20008000000 */
[----:B------:R-:W2:Y:S03]  /*1a50*/  LDCU UR39, c[0x0][0x374] ;  /* 0x00006e80ff2777ac */ /* 0x000ea60008000800 */
[----:B------:R-:W-:-:S02]  /*1a60*/  UIADD3 UR21, UPT, UPT, UR41, -0x1, URZ ;  /* 0xffffffff29157890 */ /* 0x000fc4000fffe0ff */
[----:B------:R-:W-:-:S03]  /*1a70*/  USEL UR26, UR26, 0x2, UP1 ;  /* 0x000000021a1a7887 */ /* 0x000fc60008800000 */
[----:B------:R-:W-:Y:S02]  /*1a80*/  @UP2 UIADD3 UR21, UPT, UPT, UR41, URZ, URZ ;  /* 0x000000ff29152290 */ /* 0x000fe4000fffe0ff */
[----:B------:R-:W-:Y:S02]  /*1a90*/  UIADD3 UR5, UPT, UPT, UR6, 0x11e00, UR4 ;  /* 0x00011e0006057890 */ /* 0x000fe4000fffe004 */
[----:B------:R-:W-:Y:S02]  /*1aa0*/  UIADD3 UR44, UPT, UPT, UR43, -UR41, URZ ;  /* 0x800000292b2c7290 */ /* 0x000fe4000fffe0ff */
[----:B------:R-:W-:Y:S01]  /*1ab0*/  UIADD3 UR21, UPT, UPT, UR21, 0x1, URZ ;  /* 0x0000000115157890 */ /* 0x000fe2000fffe0ff */
[----:B-1--4-:R-:W-:-:S11]  /*1ac0*/  UMOV UR13, URZ ;  /* 0x000000ff000d7c82 */ /* 0x012fd60008000000 */
.L_x_43:
[----:B-1----:R-:W1:Y:S02]  /*1ad0*/  S2UR UR7, SR_CgaCtaId ;  /* 0x00000000000779c3 */ /* 0x002e640000008800 */
[----:B-1----:R-:W-:-:S09]  /*1ae0*/  UISETP.NE.AND UP0, UPT, UR7, URZ, UPT ;  /* 0x000000ff0700728c */ /* 0x002fd2000bf05270 */
[----:B------:R-:W-:Y:S05]  /*1af0*/  BRA.U UP0, `(.L_x_24) ;  /* 0x0000000100287547 */ /* 0x000fea000b800000 */
[----:B------:R-:W-:Y:S02]  /*1b00*/  LEA R0, R9, UR6, 0x3 ;  /* 0x0000000609007c11 */ /* 0x000fe4000f8e18ff */
[----:B------:R-:W-:-:S04]  /*1b10*/  SHF.L.U32 R3, R8, 0x1f, RZ ;  /* 0x0000001f08037819 */ /* 0x000fc800000006ff */
[----:B------:R-:W1:Y:S02]  /*1b20*/  SYNCS.PHASECHK.TRANS64.TRYWAIT P0, [R0+URZ+0x240], R3 ;  /* 0x00024003000075a7 */ /* 0x000e6400080011ff */
[----:B-1----:R-:W-:Y:S05]  /*1b30*/  @!P0 BRA `(.L_x_25) ;  /* 0x0000007800e48947 */ /* 0x002fea0003800000 */
.L_x_149:
[----:B------:R3:W-:Y:S01]  /*1b40*/  SYNCS.ARRIVE.TRANS64.A1T0 RZ, [R0+URZ+0x230], RZ ;  /* 0x000230ff00ff79a7 */ /* 0x0007e200081000ff */
[----:B------:R-:W-:-:S05]  /*1b50*/  VIADD R9, R9, 0x1 ;  /* 0x0000000109097836 */ /* 0x000fca0000000000 */
[----:B------:R-:W-:-:S04]  /*1b60*/  ISETP.NE.AND P0, PT, R9, 0x2, PT ;  /* 0x000000020900780c */ /* 0x000fc80003f05270 */
[----:B-1----:R-:W-:Y:S02]  /*1b70*/  SEL R3, RZ, 0x1, P0 ;  /* 0x00000001ff037807 */ /* 0x002fe40000000000 */
[----:B------:R-:W-:Y:S02]  /*1b80*/  SEL R9, R9, RZ, P0 ;  /* 0x000000ff09097207 */ /* 0x000fe40000000000 */
[----:B------:R-:W-:-:S07]  /*1b90*/  LOP3.LUT R8, R8, R3, RZ, 0x3c, !PT ;  /* 0x0000000308087212 */ /* 0x000fce00078e3cff */
.L_x_24:
[----:B------:R-:W-:Y:S01]  /*1ba0*/  ULEA UR7, UR13, UR6, 0x3 ;  /* 0x000000060d077291 */ /* 0x000fe2000f8e18ff */
[----:B---3--:R-:W-:Y:S01]  /*1bb0*/  SHF.L.U32 R0, R12, 0x1f, RZ ;  /* 0x0000001f0c007819 */ /* 0x008fe200000006ff */
[----:B------:R-:W-:Y:S02]  /*1bc0*/  UISETP.GE.U32.AND UP0, UPT, UR46, 0x3f, UPT ;  /* 0x0000003f2e00788c */ /* 0x000fe4000bf06070 */
[----:B------:R-:W-:Y:S02]  /*1bd0*/  USHF.L.U32 UR35, UR20, 0x6, URZ ;  /* 0x0000000614237899 */ /* 0x000fe400080006ff */
[----:B------:R-:W-:Y:S01]  /*1be0*/  UIMAD UR19, UR24, 0xc0, UR45 ;  /* 0x000000c0181378a4 */ /* 0x000fe2000f8e022d */
[----:B------:R-:W-:Y:S02]  /*1bf0*/  UMOV UR14, URZ ;  /* 0x000000ff000e7c82 */ /* 0x000fe40008000000 */
[----:B------:R1:W3:Y:S02]  /*1c00*/  SYNCS.PHASECHK.TRANS64.TRYWAIT P0, [UR7+0xc8], R0 ;  /* 0x0000c800ff0075a7 */ /* 0x0002e40008001107 */
[----:B------:R-:W-:Y:S07]  /*1c10*/  BRA.U !UP0, `(.L_x_26) ;  /* 0x0000000108bc7547 */ /* 0x000fee000b800000 */
[----:B------:R-:W-:Y:S01]  /*1c20*/  UMOV UR9, URZ ;  /* 0x000000ff00097c82 */ /* 0x000fe20008000000 */
[----:B------:R-:W-:-:S05]  /*1c30*/  UMOV UR7, UR13 ;  /* 0x0000000d00077c82 */ /* 0x000fca0008000000 */
.L_x_32:
[----:B------:R-:W-:Y:S01]  /*1c40*/  @!P3 MOV R2, 0x2000 ;  /* 0x000020000002b802 */ /* 0x000fe20000000f00 */
[----:B------:R-:W-:Y:S01]  /*1c50*/  ULEA UR33, UR7, UR6, 0x3 ;  /* 0x0000000607217291 */ /* 0x000fe2000f8e18ff */
[----:B-1-34-:R-:W-:Y:S11]  /*1c60*/  @P0 BRA `(.L_x_27) ;  /* 0x00000000000c0947 */ /* 0x01aff60003800000 */
[----:B------:R-:W-:Y:S04]  /*1c70*/  SHF.L.U32 R3, R12, 0x1f, RZ ;  /* 0x0000001f0c037819 */ /* 0x000fe800000006ff */
[----:B------:R-:W3:Y:S02]  /*1c80*/  SYNCS.PHASECHK.TRANS64.TRYWAIT P0, [UR33+0xc8], R3 ;  /* 0x0000c803ff0075a7 */ /* 0x000ee40008001121 */
[----:B---3--:R-:W-:Y:S05]  /*1c90*/  @!P0 BRA `(.L_x_28) ;  /* 0x0000007800a08947 */ /* 0x008fea0003800000 */
.L_x_27:
[----:B------:R3:W-:Y:S01]  /*1ca0*/  @!P3 SYNCS.ARRIVE.TRANS64 RZ, [UR33], R2 ;  /* 0x00000002ffffb9a7 */ /* 0x0007e20008000021 */
[----:B------:R-:W-:Y:S04]  /*1cb0*/  ULOP3.LUT UR8, UR26, 0x2, URZ, 0xfc, !UPT ;  /* 0x000000021a087892 */ /* 0x000fe8000f8efcff */
[----:B------:R-:W-:Y:S09]  /*1cc0*/  UISETP.NE.AND UP0, UPT, UR8, 0x2, UPT ;  /* 0x000000020800788c */ /* 0x000ff2000bf05270 */
[----:B------:R-:W-:Y:S05]  /*1cd0*/  BRA.U UP0, `(.L_x_29) ;  /* 0x0000000100047547 */ /* 0x000fea000b800000 */
[----:B--2---:R-:W-:Y:S05]  /*1ce0*/  BPT.TRAP 0x1 ;  /* 0x000000040000795c */ /* 0x004fea0000300000 */
.L_x_29:
[----:B------:R-:W-:Y:S04]  /*1cf0*/  BSSY.RECONVERGENT B0, `(.L_x_30) ;  /* 0x0000003000007945 */ /* 0x000fe80003800200 */
[----:B------:R-:W-:Y:S05]  /*1d00*/  @P2 BRA `(.L_x_31) ;  /* 0x0000000000042947 */ /* 0x000fea0003800000 */
[----:B--2---:R-:W-:Y:S05]  /*1d10*/  BPT.TRAP 0x1 ;  /* 0x000000040000795c */ /* 0x004fea0000300000 */
.L_x_31:
[----:B--2---:R-:W-:Y:S05]  /*1d20*/  BSYNC.RECONVERGENT B0 ;  /* 0x0000000000007941 */ /* 0x004fea0003800200 */
.L_x_30:
[----:B------:R-:W-:Y:S02]  /*1d30*/  UIADD3 UR8, UPT, UPT, UR7, 0x1, URZ ;  /* 0x0000000107087890 */ /* 0x000fe4000fffe0ff */
[----:B------:R-:W-:Y:S02]  /*1d40*/  UIADD3 UR14, UP1, UPT, UR28, 0x80, URZ ;  /* 0x000000801c0e7890 */ /* 0x000fe4000ff3e0ff */
[----:B------:R-:W-:Y:S02]  /*1d50*/  UISETP.NE.AND UP0, UPT, UR8, 0x19, UPT ;  /* 0x000000190800788c */ /* 0x000fe4000bf05270 */
[----:B------:R-:W-:Y:S02]  /*1d60*/  ULEA UR32, UR7, UR6, 0xb ;  /* 0x0000000607207291 */ /* 0x000fe4000f8e58ff */
[----:B------:R-:W-:Y:S02]  /*1d70*/  USEL UR10, URZ, 0x1, UP0 ;  /* 0x00000001ff0a7887 */ /* 0x000fe40008000000 */
[----:B------:R-:W-:Y:S02]  /*1d80*/  USEL UR13, UR8, URZ, UP0 ;  /* 0x000000ff080d7287 */ /* 0x000fe40008000000 */
[----:B------:R-:W-:Y:S02]  /*1d90*/  USHF.L.U32 UR34, UR9, 0x5, URZ ;  /* 0x0000000509227899 */ /* 0x000fe400080006ff */
[----:B------:R-:W-:Y:S01]  /*1da0*/  ULEA UR8, UR13, UR6, 0x3 ;  /* 0x000000060d087291 */ /* 0x000fe2000f8e18ff */
[----:B------:R-:W-:Y:S01]  /*1db0*/  LOP3.LUT R12, R12, UR10, RZ, 0x3c, !PT ;  /* 0x0000000a0c0c7c12 */ /* 0x000fe2000f8e3cff */
[----:B------:R-:W-:Y:S02]  /*1dc0*/  UIADD3.X UR15, UPT, UPT, URZ, UR29, URZ, UP1, !UPT ;  /* 0x0000001dff0f7290 */ /* 0x000fe40008ffe4ff */
[----:B------:R-:W-:Y:S01]  /*1dd0*/  UIADD3 UR32, UPT, UPT, UR32, 0x5600, URZ ;  /* 0x0000560020207890 */ /* 0x000fe2000fffe0ff */
[----:B-1----:R-:W-:Y:S01]  /*1de0*/  SHF.L.U32 R0, R12, 0x1f, RZ ;  /* 0x0000001f0c007819 */ /* 0x002fe200000006ff */
[----:B------:R-:W-:Y:S02]  /*1df0*/  UIMAD UR16, UR7, 0x1800, UR4 ;  /* 0x00001800071078a4 */ /* 0x000fe4000f8e0204 */
[----:B------:R-:W-:Y:S01]  /*1e00*/  UIADD3 UR10, UP0, UPT, UR28, 0x180, URZ ;  /* 0x000001801c0a7890 */ /* 0x000fe2000ff1e0ff */
[----:B------:R4:W1:Y:S01]  /*1e10*/  SYNCS.PHASECHK.TRANS64.TRYWAIT P0, [UR8+0xc8], R0 ;  /* 0x0000c800ff0075a7 */ /* 0x0008620008001108 */
[----:B------:R-:W-:Y:S01]  /*1e20*/  UIADD3 UR16, UPT, UPT, UR6, 0x11e00, UR16 ;  /* 0x00011e0006107890 */ /* 0x000fe2000fffe010 */
[----:B------:R-:W-:Y:S01]  /*1e30*/  UMOV UR22, 0x0 ;  /* 0x0000000000167882 */ /* 0x000fe20000000000 */
[----:B------:R-:W-:Y:S01]  /*1e40*/  UMOV UR23, 0x10000000 ;  /* 0x1000000000177882 */ /* 0x000fe20000000000 */
[----:B------:R-:W-:Y:S01]  /*1e50*/  UIADD3.X UR11, UPT, UPT, URZ, UR29, URZ, UP0, !UPT ;  /* 0x0000001dff0b7290 */ /* 0x000fe200087fe4ff */
[----:B------:R2:W-:Y:S01]  /*1e60*/  UTMALDG.3D [UR32], [UR14], desc[UR22] ;  /* 0x000016200e0075b4 */ /* 0x0005e20008011000 */
[----:B------:R-:W-:Y:S01]  /*1e70*/  UIADD3 UR9, UPT, UPT, UR9, 0x1, URZ ;  /* 0x0000000109097890 */ /* 0x000fe2000fffe0ff */
[----:B------:R-:W-:Y:S01]  /*1e80*/  UMOV UR7, 0x30000 ;  /* 0x0003000000077882 */ /* 0x000fe20000000000 */
[----:B------:R-:W-:Y:S01]  /*1e90*/  UMOV UR20, UR36 ;  /* 0x0000002400147c82 */ /* 0x000fe20008000000 */
[----:B------:R-:W-:Y:S01]  /*1ea0*/  UMOV UR17, UR33 ;  /* 0x0000002100117c82 */ /* 0x000fe20008000000 */
[----:B------:R-:W-:Y:S01]  /*1eb0*/  UMOV UR18, UR34 ;  /* 0x0000002200127c82 */ /* 0x000fe20008000000 */
[----:B------:R-:W-:Y:S02]  /*1ec0*/  UISETP.NE.AND UP0, UPT, UR9, UR21, UPT ;  /* 0x000000150900728c */ /* 0x000fe4000bf05270 */
[----:B------:R3:W-:Y:S01]  /*1ed0*/  UTMALDG.3D.MULTICAST [UR16], [UR10], UR7, desc[UR22] ;  /* 0x000016100a0073b4 */ /* 0x0007e20008011807 */
[----:B--2---:R-:W-:Y:S01]  /*1ee0*/  UMOV UR14, UR21 ;  /* 0x00000015000e7c82 */ /* 0x004fe20008000000 */
[----:B---3--:R-:W-:Y:S05]  /*1ef0*/  UMOV UR7, UR13 ;  /* 0x0000000d00077c82 */ /* 0x008fea0008000000 */
[----:B------:R-:W-:Y:S05]  /*1f00*/  BRA.U UP0, `(.L_x_32) ;  /* 0xfffffffd004c7547 */ /* 0x000fea000b83ffff */
.L_x_26:
[----:B------:R-:W-:Y:S01]  /*1f10*/  ULEA UR7, UR13, UR6, 0x3 ;  /* 0x000000060d077291 */ /* 0x000fe2000f8e18ff */
[----:B-1--4-:R-:W-:Y:S01]  /*1f20*/  SHF.L.U32 R0, R12, 0x1f, RZ ;  /* 0x0000001f0c007819 */ /* 0x012fe200000006ff */
[----:B------:R-:W-:Y:S01]  /*1f30*/  @!P1 SYNCS.ARRIVE.TRANS64.A1T0 RZ, [UR6+0x1c8], RZ ;  /* 0x0001c8ffffff99a7 */ /* 0x000fe20008100006 */
[----:B------:R-:W-:-:S06]  /*1f40*/  UISETP.GT.AND UP0, UPT, UR43, UR41, UPT ;  /* 0x000000292b00728c */ /* 0x000fcc000bf04270 */
[----:B---3--:R1:W3:Y:S03]  /*1f50*/  SYNCS.PHASECHK.TRANS64.TRYWAIT P0, [UR7+0xc8], R0 ;  /* 0x0000c800ff0075a7 */ /* 0x0082e60008001107 */
[----:B------:R-:W-:Y:S05]  /*1f60*/  BRA.U !UP0, `(.L_x_33) ;  /* 0x0000000108bc7547 */ /* 0x000fea000b800000 */
[----:B------:R-:W-:Y:S01]  /*1f70*/  UIADD3 UR15, UPT, UPT, UR44, UR14, URZ ;  /* 0x0000000e2c0f7290 */ /* 0x000fe2000fffe0ff */
[----:B------:R-:W-:-:S11]  /*1f80*/  UMOV UR7, UR13 ;  /* 0x0000000d00077c82 */ /* 0x000fd60008000000 */
.L_x_39:
[----:B---3--:R-:W-:Y:S01]  /*1f90*/  @!P3 MOV R2, 0x2000 ;  /* 0x000020000002b802 */ /* 0x008fe20000000f00 */
[----:B----4-:R-:W-:Y:S01]  /*1fa0*/  ULEA UR9, UR7, UR6, 0x3 ;  /* 0x0000000607097291 */ /* 0x010fe2000f8e18ff */
[----:B-1-3--:R-:W-:Y:S11]  /*1fb0*/  @P0 BRA `(.L_x_34) ;  /* 0x00000000000c0947 */ /* 0x00aff60003800000 */
[----:B------:R-:W-:Y:S04]  /*1fc0*/  SHF.L.U32 R3, R12, 0x1f, RZ ;  /* 0x0000001f0c037819 */ /* 0x000fe800000006ff */
[----:B------:R-:W3:Y:S02]  /*1fd0*/  SYNCS.PHASECHK.TRANS64.TRYWAIT P0, [UR9+0xc8], R3 ;  /* 0x0000c803ff0075a7 */ /* 0x000ee40008001109 */
[----:B---3--:R-:W-:Y:S05]  /*1fe0*/  @!P0 BRA `(.L_x_35) ;  /* 0x0000007400e48947 */ /* 0x008fea0003800000 */
.L_x_34:
[----:B------:R3:W-:Y:S01]  /*1ff0*/  @!P3 SYNCS.ARRIVE.TRANS64 RZ, [UR9], R2 ;  /* 0x00000002ffffb9a7 */ /* 0x0007e20008000009 */
[----:B------:R-:W-:Y:S04]  /*2000*/  ULOP3.LUT UR8, UR26, 0x2, URZ, 0xfc, !UPT ;  /* 0x000000021a087892 */ /* 0x000fe8000f8efcff */
[----:B------:R-:W-:Y:S09]  /*2010*/  UISETP.NE.AND UP0, UPT, UR8, 0x2, UPT ;  /* 0x000000020800788c */ /* 0x000ff2000bf05270 */
[----:B------:R-:W-:Y:S05]  /*2020*/  BRA.U UP0, `(.L_x_36) ;  /* 0x0000000100047547 */ /* 0x000fea000b800000 */
[----:B--2---:R-:W-:Y:S05]  /*2030*/  BPT.TRAP 0x1 ;  /* 0x000000040000795c */ /* 0x004fea0000300000 */
.L_x_36:
[----:B------:R-:W-:Y:S04]  /*2040*/  BSSY.RECONVERGENT B0, `(.L_x_37) ;  /* 0x0000003000007945 */ /* 0x000fe80003800200 */
[----:B------:R-:W-:Y:S05]  /*2050*/  @P2 BRA `(.L_x_38) ;  /* 0x0000000000042947 */ /* 0x000fea0003800000 */
[----:B--2---:R-:W-:Y:S05]  /*2060*/  BPT.TRAP 0x1 ;  /* 0x000000040000795c */ /* 0x004fea0000300000 */
.L_x_38:
[----:B--2---:R-:W-:Y:S05]  /*2070*/  BSYNC.RECONVERGENT B0 ;  /* 0x0000000000007941 */ /* 0x004fea0003800200 */
.L_x_37:
[----:B------:R-:W-:Y:S02]  /*2080*/  UIADD3 UR8, UPT, UPT, UR7, 0x1, URZ ;  /* 0x0000000107087890 */ /* 0x000fe4000fffe0ff */
[----:B------:R-:W-:Y:S02]  /*2090*/  UIADD3 UR22, UP1, UPT, UR28, 0x80, URZ ;  /* 0x000000801c167890 */ /* 0x000fe4000ff3e0ff */
[----:B------:R-:W-:Y:S02]  /*20a0*/  UISETP.NE.AND UP0, UPT, UR8, 0x19, UPT ;  /* 0x000000190800788c */ /* 0x000fe4000bf05270 */
[----:B------:R-:W-:Y:S02]  /*20b0*/  UIADD3.X UR23, UPT, UPT, URZ, UR29, URZ, UP1, !UPT ;  /* 0x0000001dff177290 */ /* 0x000fe40008ffe4ff */
[----:B------:R-:W-:Y:S02]  /*20c0*/  USEL UR10, URZ, 0x1, UP0 ;  /* 0x00000001ff0a7887 */ /* 0x000fe40008000000 */
[----:B------:R-:W-:Y:S02]  /*20d0*/  USEL UR13, UR8, URZ, UP0 ;  /* 0x000000ff080d7287 */ /* 0x000fe40008000000 */
[----:B------:R-:W-:Y:S02]  /*20e0*/  UIADD3 UR24, UP0, UPT, UR28, 0x180, URZ ;  /* 0x000001801c187890 */ /* 0x000fe4000ff1e0ff */
[----:B------:R-:W-:Y:S01]  /*20f0*/  ULEA UR8, UR13, UR6, 0x3 ;  /* 0x000000060d087291 */ /* 0x000fe2000f8e18ff */
[----:B------:R-:W-:Y:S01]  /*2100*/  LOP3.LUT R12, R12, UR10, RZ, 0x3c, !PT ;  /* 0x0000000a0c0c7c12 */ /* 0x000fe2000f8e3cff */
[----:B------:R-:W-:Y:S02]  /*2110*/  USHF.L.U32 UR10, UR14, 0x5, URZ ;  /* 0x000000050e0a7899 */ /* 0x000fe400080006ff */
[----:B------:R-:W-:Y:S01]  /*2120*/  UIMAD UR16, UR7, 0x1800, UR5 ;  /* 0x00001800071078a4 */ /* 0x000fe2000f8e0205 */
[----:B-1----:R-:W-:Y:S01]  /*2130*/  SHF.L.U32 R0, R12, 0x1f, RZ ;  /* 0x0000001f0c007819 */ /* 0x002fe200000006ff */
[----:B------:R-:W-:Y:S02]  /*2140*/  UIADD3.X UR25, UPT, UPT, URZ, UR29, URZ, UP0, !UPT ;  /* 0x0000001dff197290 */ /* 0x000fe400087fe4ff */
[----:B------:R-:W-:Y:S01]  /*2150*/  UIADD3 UR14, UPT, UPT, UR14, 0x1, URZ ;  /* 0x000000010e0e7890 */ /* 0x000fe2000fffe0ff */
[----:B------:R4:W1:Y:S01]  /*2160*/  SYNCS.PHASECHK.TRANS64.TRYWAIT P0, [UR8+0xc8], R0 ;  /* 0x0000c800ff0075a7 */ /* 0x0008620008001108 */
[----:B------:R-:W-:Y:S01]  /*2170*/  ULEA UR8, UR7, UR6, 0xb ;  /* 0x0000000607087291 */ /* 0x000fe2000f8e58ff */
[----:B------:R-:W-:Y:S01]  /*2180*/  UMOV UR30, 0x0 ;  /* 0x00000000001e7882 */ /* 0x000fe20000000000 */
[----:B------:R-:W-:Y:S02]  /*2190*/  UMOV UR31, 0x10000000 ;  /* 0x10000000001f7882 */ /* 0x000fe40000000000 */
[----:B------:R-:W-:Y:S01]  /*21a0*/  UIADD3 UR8, UPT, UPT, UR8, 0x5600, URZ ;  /* 0x0000560008087890 */ /* 0x000fe2000fffe0ff */
[----:B------:R-:W-:Y:S01]  /*21b0*/  UMOV UR11, UR35 ;  /* 0x00000023000b7c82 */ /* 0x000fe20008000000 */
[----:B------:R-:W-:Y:S01]  /*21c0*/  UMOV UR12, UR36 ;  /* 0x00000024000c7c82 */ /* 0x000fe20008000000 */
[----:B------:R-:W-:Y:S01]  /*21d0*/  UMOV UR27, 0x30000 ;  /* 0x00030000001b7882 */ /* 0x000fe20000000000 */
[----:B------:R-:W-:Y:S01]  /*21e0*/  UMOV UR20, UR36 ;  /* 0x0000002400147c82 */ /* 0x000fe20008000000 */
[----:B------:R-:W-:Y:S01]  /*21f0*/  UMOV UR17, UR9 ;  /* 0x0000000900117c82 */ /* 0x000fe20008000000 */
[----:B------:R-:W-:Y:S01]  /*2200*/  UMOV UR18, UR10 ;  /* 0x0000000a00127c82 */ /* 0x000fe20008000000 */
[----:B------:R-:W-:Y:S02]  /*2210*/  UISETP.NE.AND UP0, UPT, UR14, UR15, UPT ;  /* 0x0000000f0e00728c */ /* 0x000fe4000bf05270 */
[----:B------:R4:W-:Y:S01]  /*2220*/  UTMALDG.3D [UR8], [UR22], desc[UR30] ;  /* 0x00001e08160075b4 */ /* 0x0009e20008011000 */
[----:B------:R-:W-:Y:S01]  /*2230*/  UMOV UR7, UR13 ;  /* 0x0000000d00077c82 */ /* 0x000fe20008000000 */
[----:B------:R4:W-:Y:S05]  /*2240*/  UTMALDG.3D.MULTICAST [UR16], [UR24], UR27, desc[UR30] ;  /* 0x00001e10180073b4 */ /* 0x0009ea000801181b */
[----:B------:R-:W-:Y:S05]  /*2250*/  BRA.U UP0, `(.L_x_39) ;  /* 0xfffffffd004c7547 */ /* 0x000fea000b83ffff */
.L_x_33:
[C---:B------:R-:W-:Y:S01]  /*2260*/  LEA R3, R11.reuse, UR6, 0x3 ;  /* 0x000000060b037c11 */ /* 0x040fe2000f8e18ff */
[----:B------:R-:W-:Y:S01]  /*2270*/  NOP ;  /* 0x0000000000007918 */ /* 0x000fe20000000000 */
[----:B-1--4-:R-:W-:Y:S02]  /*2280*/  SHF.L.U32 R0, R10, 0x1f, RZ ;  /* 0x0000001f0a007819 */ /* 0x012fe400000006ff */
[----:B------:R-:W-:Y:S02]  /*2290*/  LEA R5, R11, UR6, 0x4 ;  /* 0x000000060b057c11 */ /* 0x000fe4000f8e20ff */
[----:B---3--:R-:W1:Y:S02]  /*22a0*/  SYNCS.PHASECHK.TRANS64.TRYWAIT P0, [R3+URZ+0x1d0], R0 ;  /* 0x0001d000030075a7 */ /* 0x008e6400080011ff */
[----:B-1----:R-:W-:Y:S05]  /*22b0*/  @!P0 BRA `(.L_x_40) ;  /* 0x0000007400488947 */ /* 0x002fea0003800000 */
.L_x_152:
[----:B------:R-:W3:Y:S01]  /*22c0*/  LDS.128 R4, [R5+0x260] ;  /* 0x0002600005047984 */ /* 0x000ee20000000c00 */
[----:B------:R-:W-:Y:S01]  /*22d0*/  UISETP.GE.AND UP0, UPT, UR42, 0x1, UPT ;  /* 0x000000012a00788c */ /* 0x000fe2000bf06270 */
[----:B------:R-:W-:Y:S01]  /*22e0*/  @!PT LDS RZ, [RZ] ;  /* 0x00000000fffff984 */ /* 0x000fe20000000800 */
[----:B------:R-:W-:Y:S01]  /*22f0*/  @!PT LDS RZ, [RZ] ;  /* 0x00000000fffff984 */ /* 0x000fe20000000800 */
[----:B------:R-:W-:Y:S01]  /*2300*/  @!PT LDS RZ, [RZ] ;  /* 0x00000000fffff984 */ /* 0x000fe20000000800 */
[----:B------:R-:W-:Y:S01]  /*2310*/  @!PT LDS RZ, [RZ] ;  /* 0x00000000fffff984 */ /* 0x000fe20000000800 */
[----:B------:R4:W-:Y:S06]  /*2320*/  MEMBAR.ALL.CTA ;  /* 0x0000000000007992 */ /* 0x0009ec0000008000 */
[----:B----4-:R-:W4:Y:S01]  /*2330*/  FENCE.VIEW.ASYNC.S ;  /* 0x00000000000073c6 */ /* 0x010f220000000000 */
[----:B---3--:R-:W-:-:S13]  /*2340*/  LOP3.LUT P0, RZ, R6, 0x1, RZ, 0xc0, !PT ;  /* 0x0000000106ff7812 */ /* 0x008fda000780c0ff */
[----:B----4-:R-:W-:Y:S01]  /*2350*/  VOTEU.ANY UP1, P0 ;  /* 0x0000000000ff7886 */ /* 0x010fe20000020100 */
[----:B------:R-:W-:-:S13]  /*2360*/  PLOP3.LUT P0, PT, PT, PT, UP1, 0x80, 0x8 ;  /* 0x000000000008781c */ /* 0x000fda0003f0f018 */
[----:B-1----:R-:W-:Y:S02]  /*2370*/  @P0 LOP3.LUT R0, R5, 0xffff, RZ, 0xc0, !PT ;  /* 0x0000ffff05000812 */ /* 0x002fe400078ec0ff */
[----:B------:R-:W-:Y:S02]  /*2380*/  @P0 MOV R2, R4 ;  /* 0x0000000400020202 */ /* 0x000fe40000000f00 */
[----:B------:R-:W-:Y:S01]  /*2390*/  @P0 R2UR UR8, R0 ;  /* 0x00000000000802ca */ /* 0x000fe200000e0000 */
[----:B------:R-:W-:Y:S01]  /*23a0*/  VIADD R0, R3, 0x1e0 ;  /* 0x000001e003007836 */ /* 0x000fe20000000000 */
[----:B------:R-:W-:Y:S02]  /*23b0*/  @P0 SHF.R.U32.HI R4, RZ, 0x10, R5 ;  /* 0x00000010ff040819 */ /* 0x000fe40000011605 */
[----:B------:R-:W-:Y:S02]  /*23c0*/  @P0 R2UR UR9, R2 ;  /* 0x00000000020902ca */ /* 0x000fe400000e0000 */
[----:B------:R-:W-:-:S02]  /*23d0*/  PRMT R0, RZ, 0x654, R0 ;  /* 0x00000654ff007816 */ /* 0x000fc40000000000 */
[----:B------:R-:W-:Y:S02]  /*23e0*/  @P0 R2UR UR7, R4 ;  /* 0x00000000040702ca */ /* 0x000fe400000e0000 */
[----:B------:R1:W-:Y:S03]  /*23f0*/  SYNCS.ARRIVE.TRANS64.RED.A1T0 RZ, [R0+URZ], RZ ;  /* 0x000000ff00ff79a7 */ /* 0x0003e600081004ff */
[----:B------:R-:W-:-:S04]  /*2400*/  @UP1 UMOV UR37, UR8 ;  /* 0x0000000800251c82 */ /* 0x000fc80008000000 */
[----:B------:R-:W-:-:S04]  /*2410*/  @UP1 UMOV UR38, UR9 ;  /* 0x0000000900261c82 */ /* 0x000fc80008000000 */
[----:B------:R-:W-:Y:S01]  /*2420*/  @UP1 UMOV UR36, UR7 ;  /* 0x0000000700241c82 */ /* 0x000fe20008000000 */
[----:B------:R-:W-:Y:S05]  /*2430*/  BRA.U !UP0, `(.L_x_41) ;  /* 0x0000000108d47547 */ /* 0x000fea000b800000 */
[----:B------:R-:W2:Y:S01]  /*2440*/  LDCU.128 UR16, c[0x0][0xb10] ;  /* 0x00016200ff1077ac */ /* 0x000ea20008000c00 */
[----:B------:R-:W3:Y:S01]  /*2450*/  LDCU UR12, c[0x0][0xb20] ;  /* 0x00016400ff0c77ac */ /* 0x000ee20008000800 */
[----:B------:R-:W4:Y:S01]  /*2460*/  LDCU UR20, c[0x0][0xb0c] ;  /* 0x00016180ff1477ac */ /* 0x000f220008000800 */
[----:B------:R-:W1:Y:S01]  /*2470*/  LDCU.64 UR10, c[0x0][0xb28] ;  /* 0x00016500ff0a77ac */ /* 0x000e620008000a00 */
[----:B------:R-:W-:Y:S02]  /*2480*/  UISETP.NE.AND UP3, UPT, UR42, 0x1, UPT ;  /* 0x000000012a00788c */ /* 0x000fe4000bf65270 */
[----:B--2---:R-:W-:Y:S02]  /*2490*/  UIMAD.WIDE.U32 UR14, UR39, UR19, URZ ;  /* 0x00000013270e72a5 */ /* 0x004fe4000f8e00ff */
[----:B------:R-:W-:Y:S02]  /*24a0*/  UIMAD.WIDE.U32 UR8, UR40, UR16, URZ ;  /* 0x00000010280872a5 */ /* 0x000fe4000f8e00ff */
[----:B------:R-:W-:-:S02]  /*24b0*/  UISETP.NE.AND UP0, UPT, UR18, 0x1, UPT ;  /* 0x000000011200788c */ /* 0x000fc4000bf05270 */
[----:B------:R-:W-:Y:S01]  /*24c0*/  UIMAD.WIDE.U32 UR24, UR37, UR19, URZ ;  /* 0x00000013251872a5 */ /* 0x000fe2000f8e00ff */
[----:B------:R-:W-:Y:S02]  /*24d0*/  UMOV UR14, UR15 ;  /* 0x0000000f000e7c82 */ /* 0x000fe40008000000 */
[----:B------:R-:W-:Y:S01]  /*24e0*/  UMOV UR8, UR9 ;  /* 0x0000000900087c82 */ /* 0x000fe20008000000 */
[----:B---3--:R-:W-:Y:S02]  /*24f0*/  USHF.R.U32.HI UR14, URZ, UR12, UR14 ;  /* 0x0000000cff0e7299 */ /* 0x008fe4000801160e */
[----:B------:R-:W-:Y:S02]  /*2500*/  USHF.R.U32.HI UR9, URZ, UR17, UR8 ;  /* 0x00000011ff097299 */ /* 0x000fe40008011608 */
[----:B----4-:R-:W-:Y:S02]  /*2510*/  UISETP.NE.AND UP2, UPT, UR20, 0x1, UPT ;  /* 0x000000011400788c */ /* 0x010fe4000bf45270 */
[----:B------:R-:W-:-:S02]  /*2520*/  USEL UR8, UR39, UR14, !UP0 ;  /* 0x0000000e27087287 */ /* 0x000fc4000c000000 */
[----:B------:R-:W-:Y:S02]  /*2530*/  USEL UR9, UR40, UR9, !UP2 ;  /* 0x0000000928097287 */ /* 0x000fe4000d000000 */
[----:B-1----:R-:W-:Y:S01]  /*2540*/  UIMAD.WIDE.U32 UR14, UR8, UR10, URZ ;  /* 0x0000000a080e72a5 */ /* 0x002fe2000f8e00ff */
[----:B------:R-:W-:Y:S01]  /*2550*/  UMOV UR7, UR25 ;  /* 0x0000001900077c82 */ /* 0x000fe20008000000 */
[----:B------:R-:W-:Y:S02]  /*2560*/  UIMAD.WIDE.U32 UR22, UR38, UR16, URZ ;  /* 0x00000010261672a5 */ /* 0x000fe4000f8e00ff */
[----:B------:R-:W-:-:S03]  /*2570*/  UIMAD.WIDE.U32 UR24, UR9, UR10, URZ ;  /* 0x0000000a091872a5 */ /* 0x000fc6000f8e00ff */
[----:B------:R-:W-:Y:S01]  /*2580*/  UMOV UR14, UR15 ;  /* 0x0000000f000e7c82 */ /* 0x000fe20008000000 */
[----:B------:R-:W-:Y:S02]  /*2590*/  USHF.R.U32.HI UR7, URZ, UR12, UR7 ;  /* 0x0000000cff077299 */ /* 0x000fe40008011607 */
[----:B------:R-:W-:Y:S01]  /*25a0*/  @UP3 USHF.R.U32.HI UR8, URZ, UR11, UR14 ;  /* 0x0000000bff083299 */ /* 0x000fe2000801160e */
[----:B------:R-:W-:Y:S01]  /*25b0*/  UMOV UR22, UR23 ;  /* 0x0000001700167c82 */ /* 0x000fe20008000000 */
[----:B------:R-:W-:Y:S01]  /*25c0*/  UMOV UR24, UR25 ;  /* 0x0000001900187c82 */ /* 0x000fe20008000000 */
[----:B------:R-:W-:Y:S02]  /*25d0*/  USHF.R.U32.HI UR17, URZ, UR17, UR22 ;  /* 0x00000011ff117299 */ /* 0x000fe40008011616 */
[----:B------:R-:W-:Y:S02]  /*25e0*/  USEL UR7, UR37, UR7, !UP0 ;  /* 0x0000000725077287 */ /* 0x000fe4000c000000 */
[----:B------:R-:W-:-:S02]  /*25f0*/  @UP3 USHF.R.U32.HI UR9, URZ, UR11, UR24 ;  /* 0x0000000bff093299 */ /* 0x000fc40008011618 */
[----:B------:R-:W-:Y:S02]  /*2600*/  UIMAD UR12, UR42, UR8, URZ ;  /* 0x000000082a0c72a4 */ /* 0x000fe4000f8e02ff */
[----:B------:R-:W-:Y:S02]  /*2610*/  USEL UR8, UR38, UR17, !UP2 ;  /* 0x0000001126087287 */ /* 0x000fe4000d000000 */
[----:B------:R-:W-:Y:S02]  /*2620*/  UIMAD UR14, UR42, UR9, URZ ;  /* 0x000000092a0e72a4 */ /* 0x000fe4000f8e02ff */
[----:B------:R-:W-:Y:S02]  /*2630*/  UISETP.GE.AND UP0, UPT, UR7, UR12, UPT ;  /* 0x0000000c0700728c */ /* 0x000fe4000bf06270 */
[----:B------:R-:W-:Y:S02]  /*2640*/  UIMAD.WIDE.U32 UR16, UR7, UR10, URZ ;  /* 0x0000000a071072a5 */ /* 0x000fe4000f8e00ff */
[----:B------:R-:W-:-:S02]  /*2650*/  UISETP.GE.OR UP0, UPT, UR8, UR14, UP0 ;  /* 0x0000000e0800728c */ /* 0x000fc40008706670 */
[----:B------:R-:W-:Y:S02]  /*2660*/  UIMAD.WIDE.U32 UR14, UR8, UR10, URZ ;  /* 0x0000000a080e72a5 */ /* 0x000fe4000f8e00ff */
[----:B------:R-:W-:Y:S01]  /*2670*/  UIADD3 UR16, UPT, UPT, -UR7, URZ, URZ ;  /* 0x000000ff07107290 */ /* 0x000fe2000fffe1ff */
[----:B------:R-:W-:Y:S01]  /*2680*/  UMOV UR12, UR17 ;  /* 0x00000011000c7c82 */ /* 0x000fe20008000000 */
[----:B------:R-:W-:Y:S02]  /*2690*/  UIADD3 UR14, UPT, UPT, -UR8, URZ, URZ ;  /* 0x000000ff080e7290 */ /* 0x000fe4000fffe1ff */
[----:B------:R-:W-:-:S03]  /*26a0*/  USHF.R.U32.HI UR12, URZ, UR11, UR12 ;  /* 0x0000000bff0c7299 */ /* 0x000fc6000801160c */
[----:B------:R-:W-:Y:S01]  /*26b0*/  @!UP0 UMOV UR10, UR15 ;  /* 0x0000000f000a8c82 */ /* 0x000fe20008000000 */
[----:B------:R-:W-:Y:S02]  /*26c0*/  UIMAD UR16, UR18, UR16, UR37 ;  /* 0x00000010121072a4 */ /* 0x000fe4000f8e0225 */
[----:B------:R-:W-:Y:S02]  /*26d0*/  USEL UR12, UR7, UR12, !UP3 ;  /* 0x0000000c070c7287 */ /* 0x000fe4000d800000 */
[----:B------:R-:W-:Y:S02]  /*26e0*/  @!UP0 USHF.R.U32.HI UR10, URZ, UR11, UR10 ;  /* 0x0000000bff0a8299 */ /* 0x000fe4000801160a */
[----:B------:R-:W-:Y:S02]  /*26f0*/  UIADD3 UR11, UPT, UPT, -UR12, URZ, URZ ;  /* 0x000000ff0c0b7290 */ /* 0x000fe4000fffe1ff */
[----:B------:R-:W-:Y:S02]  /*2700*/  @!UP0 USEL UR10, UR8, UR10, !UP3 ;  /* 0x0000000a080a8287 */ /* 0x000fe4000d800000 */
[----:B------:R-:W-:-:S02]  /*2710*/  UIMAD UR11, UR42, UR11, UR7 ;  /* 0x0000000b2a0b72a4 */ /* 0x000fc4000f8e0207 */
[----:B------:R-:W-:Y:S02]  /*2720*/  @!UP0 UIADD3 UR12, UPT, UPT, UR12, -UR10, URZ ;  /* 0x8000000a0c0c8290 */ /* 0x000fe4000fffe0ff */
[----:B------:R-:W-:Y:S02]  /*2730*/  @!UP0 UIMAD UR10, UR11, UR9, UR10 ;  /* 0x000000090b0a82a4 */ /* 0x000fe4000f8e020a */
[----:B------:R-:W-:Y:S02]  /*2740*/  @!UP0 UIMAD UR7, UR42, UR12, UR8 ;  /* 0x0000000c2a0782a4 */ /* 0x000fe4000f8e0208 */
[----:B------:R-:W-:Y:S02]  /*2750*/  UIMAD UR9, UR20, UR14, UR38 ;  /* 0x0000000e140972a4 */ /* 0x000fe4000f8e0226 */
[----:B------:R-:W-:Y:S01]  /*2760*/  UIMAD UR37, UR7, UR18, UR16 ;  /* 0x00000012072572a4 */ /* 0x000fe2000f8e0210 */
[----:B------:R-:W-:Y:S02]  /*2770*/  @!UP0 UMOV UR8, UR10 ;  /* 0x0000000a00088c82 */ /* 0x000fe40008000000 */
[----:B------:R-:W-:-:S12]  /*2780*/  UIMAD UR38, UR8, UR20, UR9 ;  /* 0x00000014082672a4 */ /* 0x000fd8000f8e0209 */
.L_x_41:
[----:B------:R-:W3:Y:S02]  /*2790*/  LDCU UR7, c[0x0][0xb30] ;  /* 0x00016600ff0777ac */ /* 0x000ee40008000800 */
[----:B---3--:R-:W-:-:S09]  /*27a0*/  UISETP.NE.AND UP0, UPT, UR7, 0x1, UPT ;  /* 0x000000010700788c */ /* 0x008fd2000bf05270 */
[----:B------:R-:W-:Y:S05]  /*27b0*/  BRA.U UP0, `(.L_x_42) ;  /* 0x0000000100447547 */ /* 0x000fea000b800000 */
[----:B------:R-:W3:Y:S01]  /*27c0*/  LDCU.128 UR16, c[0x0][0xb10] ;  /* 0x00016200ff1077ac */ /* 0x000ee20008000c00 */
[----:B------:R-:W4:Y:S01]  /*27d0*/  LDCU UR12, c[0x0][0xb0c] ;  /* 0x00016180ff0c77ac */ /* 0x000f220008000800 */
[----:B------:R-:W1:Y:S01]  /*27e0*/  LDCU UR14, c[0x0][0xb20] ;  /* 0x00016400ff0e77ac */ /* 0x000e620008000800 */
[----:B---3--:R-:W-:Y:S02]  /*27f0*/  UIMAD.WIDE.U32 UR10, UR38, UR16, URZ ;  /* 0x00000010260a72a5 */ /* 0x008fe4000f8e00ff */
[----:B------:R-:W-:Y:S02]  /*2800*/  UIMAD.WIDE.U32 UR8, UR37, UR19, URZ ;  /* 0x00000013250872a5 */ /* 0x000fe4000f8e00ff */
[----:B----4-:R-:W-:Y:S02]  /*2810*/  UISETP.NE.AND UP2, UPT, UR12, 0x1, UPT ;  /* 0x000000010c00788c */ /* 0x010fe4000bf45270 */
[----:B------:R-:W-:Y:S01]  /*2820*/  UISETP.NE.AND UP0, UPT, UR18, 0x1, UPT ;  /* 0x000000011200788c */ /* 0x000fe2000bf05270 */
[----:B------:R-:W-:-:S02]  /*2830*/  UMOV UR10, UR11 ;  /* 0x0000000b000a7c82 */ /* 0x000fc40008000000 */
[----:B------:R-:W-:Y:S01]  /*2840*/  UMOV UR7, UR9 ;  /* 0x0000000900077c82 */ /* 0x000fe20008000000 */
[----:B------:R-:W-:Y:S02]  /*2850*/  USHF.R.U32.HI UR17, URZ, UR17, UR10 ;  /* 0x00000011ff117299 */ /* 0x000fe4000801160a */
[----:B-1----:R-:W-:Y:S02]  /*2860*/  USHF.R.U32.HI UR7, URZ, UR14, UR7 ;  /* 0x0000000eff077299 */ /* 0x002fe40008011607 */
[----:B------:R-:W-:Y:S02]  /*2870*/  USEL UR8, UR38, UR17, !UP2 ;  /* 0x0000001126087287 */ /* 0x000fe4000d000000 */
[----:B------:R-:W-:-:S04]  /*2880*/  USEL UR7, UR37, UR7, !UP0 ;  /* 0x0000000725077287 */ /* 0x000fc8000c000000 */
[----:B------:R-:W-:Y:S02]  /*2890*/  UIADD3 UR9, UPT, UPT, UR8, -UR7, URZ ;  /* 0x8000000708097290 */ /* 0x000fe4000fffe0ff */
[----:B------:R-:W-:Y:S02]  /*28a0*/  UIADD3 UR7, UPT, UPT, -UR8, UR7, URZ ;  /* 0x0000000708077290 */ /* 0x000fe4000fffe1ff */
[----:B------:R-:W-:Y:S02]  /*28b0*/  UIMAD UR37, UR9, UR18, UR37 ;  /* 0x00000012092572a4 */ /* 0x000fe4000f8e0225 */
[----:B------:R-:W-:-:S12]  /*28c0*/  UIMAD UR38, UR7, UR12, UR38 ;  /* 0x0000000c072672a4 */ /* 0x000fd8000f8e0226 */
.L_x_42:
[----:B------:R-:W-:Y:S01]  /*28d0*/  VIADD R11, R11, 0x1 ;  /* 0x000000010b0b7836 */ /* 0x000fe20000000000 */
[----:B------:R-:W-:Y:S01]  /*28e0*/  PLOP3.LUT P1, PT, PT, PT, PT, 0x80, 0x8 ;  /* 0x000000000008781c */ /* 0x000fe20003f2f070 */
[----:B------:R-:W-:Y:S02]  /*28f0*/  UIADD3 UR20, UPT, UPT, UR38, UR63, URZ ;  /* 0x0000003f26147290 */ /* 0x000fe4000fffe0ff */
[----:B------:R-:W-:Y:S01]  /*2900*/  UIADD3 UR24, UPT, UPT, UR37, UR62, URZ ;  /* 0x0000003e25187290 */ /* 0x000fe2000fffe0ff */
[----:B------:R-:W-:-:S04]  /*2910*/  ISETP.NE.AND P0, PT, R11, 0x2, PT ;  /* 0x000000020b00780c */ /* 0x000fc80003f05270 */
[----:B------:R-:W-:Y:S02]  /*2920*/  SEL R3, RZ, 0x1, P0 ;  /* 0x00000001ff037807 */ /* 0x000fe40000000000 */
[----:B------:R-:W-:Y:S02]  /*2930*/  SEL R11, R11, RZ, P0 ;  /* 0x000000ff0b0b7207 */ /* 0x000fe40000000000 */
[----:B------:R-:W-:Y:S01]  /*2940*/  LOP3.LUT R10, R10, R3, RZ, 0x3c, !PT ;  /* 0x000000030a0a7212 */ /* 0x000fe200078e3cff */
[----:B------:R-:W-:Y:S06]  /*2950*/  BRA.U UP1, `(.L_x_43) ;  /* 0xfffffff1015c7547 */ /* 0x000fec000b83ffff */
[----:B------:R-:W-:Y:S01]  /*2960*/  UIADD3 UR7, UPT, UPT, UR6, 0xc8, URZ ;  /* 0x000000c806077890 */ /* 0x000fe2000fffe0ff */
[----:B------:R-:W-:-:S03]  /*2970*/  SHF.L.U32 R3, R12, 0x1f, RZ ;  /* 0x0000001f0c037819 */ /* 0x000fc600000006ff */
[----:B------:R-:W-:-:S09]  /*2980*/  ULEA UR4, UR13, UR7, 0x3 ;  /* 0x000000070d047291 */ /* 0x000fd2000f8e18ff */
[----:B------:R-:W3:Y:S02]  /*2990*/  SYNCS.PHASECHK.TRANS64.TRYWAIT P0, [UR4], R3 ;  /* 0x00000003ff0075a7 */ /* 0x000ee40008001104 */
[----:B---3--:R-:W-:Y:S05]  /*29a0*/  @!P0 BRA `(.L_x_44) ;  /* 0x0000006c00a08947 */ /* 0x008fea0003800000 */
.L_x_154:
[----:B------:R-:W-:-:S04]  /*29b0*/  UIADD3 UR4, UPT, UPT, UR13, 0x1, URZ ;  /* 0x000000010d047890 */ /* 0x000fc8000fffe0ff */
[----:B------:R-:W-:-:S04]  /*29c0*/  UISETP.NE.AND UP0, UPT, UR4, 0x19, UPT ;  /* 0x000000190400788c */ /* 0x000fc8000bf05270 */
[----:B------:R-:W-:Y:S02]  /*29d0*/  USEL UR6, URZ, 0x1, UP0 ;  /* 0x00000001ff067887 */ /* 0x000fe40008000000 */
[----:B------:R-:W-:-:S04]  /*29e0*/  USEL UR4, UR4, URZ, UP0 ;  /* 0x000000ff04047287 */ /* 0x000fc80008000000 */
[----:B------:R-:W-:Y:S01]  /*29f0*/  ULEA UR5, UR4, UR7, 0x3 ;  /* 0x0000000704057291 */ /* 0x000fe2000f8e18ff */
[----:B------:R-:W-:-:S04]  /*2a00*/  LOP3.LUT R2, R12, UR6, RZ, 0x3c, !PT ;  /* 0x000000060c027c12 */ /* 0x000fc8000f8e3cff */
[----:B-1----:R-:W-:-:S04]  /*2a10*/  SHF.L.U32 R3, R2, 0x1f, RZ ;  /* 0x0000001f02037819 */ /* 0x002fc800000006ff */
[----:B------:R-:W1:Y:S02]  /*2a20*/  SYNCS.PHASECHK.TRANS64.TRYWAIT P0, [UR5], R3 ;  /* 0x00000003ff0075a7 */ /* 0x000e640008001105 */
[----:B-1----:R-:W-:Y:S05]  /*2a30*/  @!P0 BRA `(.L_x_45) ;  /* 0x0000006c00948947 */ /* 0x002fea0003800000 */
.L_x_156:
        /* <DEDUP_REMOVED lines=9> */
.L_x_158:
        /* <DEDUP_REMOVED lines=9> */
.L_x_160:
        /* <DEDUP_REMOVED lines=9> */
.L_x_162:
        /* <DEDUP_REMOVED lines=9> */
.L_x_164:
        /* <DEDUP_REMOVED lines=9> */
.L_x_166:
        /* <DEDUP_REMOVED lines=9> */
.L_x_168:
        /* <DEDUP_REMOVED lines=9> */
.L_x_170:
        /* <DEDUP_REMOVED lines=9> */
.L_x_172:
        /* <DEDUP_REMOVED lines=9> */
.L_x_174:
        /* <DEDUP_REMOVED lines=9> */
.L_x_176:
        /* <DEDUP_REMOVED lines=9> */
.L_x_178:
        /* <DEDUP_REMOVED lines=9> */
.L_x_180:
        /* <DEDUP_REMOVED lines=9> */
.L_x_182:
        /* <DEDUP_REMOVED lines=9> */
.L_x_184:
        /* <DEDUP_REMOVED lines=9> */
.L_x_186:
        /* <DEDUP_REMOVED lines=9> */
.L_x_188:
        /* <DEDUP_REMOVED lines=9> */
.L_x_190:
        /* <DEDUP_REMOVED lines=9> */
.L_x_192:
        /* <DEDUP_REMOVED lines=9> */
.L_x_194:
        /* <DEDUP_REMOVED lines=9> */
.L_x_196:
        /* <DEDUP_REMOVED lines=9> */
.L_x_198:
        /* <DEDUP_REMOVED lines=9> */
.L_x_200:
[----:B------:R-:W-:-:S04]  /*36a0*/  UIADD3 UR4, UPT, UPT, UR4, 0x1, URZ ;  /* 0x0000000104047890 */ /* 0x000fc8000fffe0ff */
[----:B------:R-:W-:-:S04]  /*36b0*/  UISETP.NE.AND UP0, UPT, UR4, 0x19, UPT ;  /* 0x000000190400788c */ /* 0x000fc8000bf05270 */
[----:B------:R-:W-:Y:S02]  /*36c0*/  USEL UR5, URZ, 0x1, UP0 ;  /* 0x00000001ff057887 */ /* 0x000fe40008000000 */
[----:B------:R-:W-:-:S04]  /*36d0*/  USEL UR4, UR4, URZ, UP0 ;  /* 0x000000ff04047287 */ /* 0x000fc80008000000 */
[----:B------:R-:W-:Y:S01]  /*36e0*/  ULEA UR4, UR4, UR7, 0x3 ;  /* 0x0000000704047291 */ /* 0x000fe2000f8e18ff */
[----:B-1----:R-:W-:-:S04]  /*36f0*/  LOP3.LUT R3, R2, UR5, RZ, 0x3c, !PT ;  /* 0x0000000502037c12 */ /* 0x002fc8000f8e3cff */
[----:B------:R-:W-:Y:S01]  /*3700*/  SHF.L.U32 R3, R3, 0x1f, RZ ;  /* 0x0000001f03037819 */ /* 0x000fe200000006ff */
[----:B------:R-:W-:-:S07]  /*3710*/  IMAD.U32 R0, RZ, RZ, UR4 ;  /* 0x00000004ff007e24 */ /* 0x000fce000f8e00ff */
.L_x_68:
[----:B-1----:R1:W3:Y:S02]  /*3720*/  SYNCS.PHASECHK.TRANS64.TRYWAIT P0, [R0+URZ], R3 ;  /* 0x00000003000075a7 */ /* 0x0022e400080011ff */
[----:B---3--:R-:W-:Y:S05]  /*3730*/  @!P0 NANOSLEEP.SYNCS 0x989680 ;  /* 0x009896800000895d */ /* 0x008fea0003900000 */
[----:B------:R-:W3:Y:S02]  /*3740*/  @!P0 SYNCS.PHASECHK.TRANS64 P0, [R0+URZ], R3 ;  /* 0x00000003000085a7 */ /* 0x000ee400080010ff */
[----:B--23--:R-:W-:Y:S05]  /*3750*/  @P0 EXIT ;  /* 0x000000000000094d */ /* 0x00cfea0003800000 */
[----:B------:R-:W-:Y:S05]  /*3760*/  BRA `(.L_x_68) ;  /* 0xfffffffc00ec7947 */ /* 0x000fea000383ffff */
.L_x_23:
[----:B------:R-:W2:Y:S02]  /*3770*/  S2UR UR4, SR_CgaCtaId ;  /* 0x00000000000479c3 */ /* 0x000ea40000008800 */
[----:B--2---:R-:W-:-:S04]  /*3780*/  UISETP.NE.AND UP0, UPT, UR4, URZ, UPT ;  /* 0x000000ff0400728c */ /* 0x004fc8000bf05270 */
[----:B------:R-:W-:-:S09]  /*3790*/  UISETP.NE.OR UP0, UPT, UR21, 0x1, UP0 ;  /* 0x000000011500788c */ /* 0x000fd20008705670 */
[----:B------:R-:W-:Y:S05]  /*37a0*/  BRA.U UP0, `(.L_x_69) ;  /* 0x00000005004c7547 */ /* 0x000fea000b800000 */
[----:B------:R-:W2:Y:S01]  /*37b0*/  S2UR UR5, SR_CgaCtaId ;  /* 0x00000000000579c3 */ /* 0x000ea20000008800 */
[----:B------:R-:W-:Y:S01]  /*37c0*/  UMOV UR4, 0x400 ;  /* 0x0000040000047882 */ /* 0x000fe20000000000 */
[----:B------:R-:W-:Y:S01]  /*37d0*/  ISETP.GE.U32.AND P2, PT, R0, 0x2, PT ;  /* 0x000000020000780c */ /* 0x000fe20003f46070 */
[----:B------:R-:W-:Y:S01]  /*37e0*/  IMAD.MOV.U32 R12, RZ, RZ, 0x1 ;  /* 0x00000001ff0c7424 */ /* 0x000fe200078e00ff */
[----:B------:R-:W-:Y:S02]  /*37f0*/  CS2R R10, SRZ ;  /* 0x00000000000a7805 */ /* 0x000fe4000001ff00 */
[----:B------:R-:W-:Y:S01]  /*3800*/  CS2R R8, SRZ ;  /* 0x0000000000087805 */ /* 0x000fe2000001ff00 */
[----:B--2---:R-:W-:-:S03]  /*3810*/  ULEA UR6, UR5, UR4, 0x18 ;  /* 0x0000000405067291 */ /* 0x004fc6000f8ec0ff */
[----:B------:R-:W-:-:S09]  /*3820*/  UMOV UR5, URZ ;  /* 0x000000ff00057c82 */ /* 0x000fd20008000000 */
.L_x_73:
[----:B------:R-:W-:Y:S02]  /*3830*/  LEA R2, R8, UR6, 0x3 ;  /* 0x0000000608027c11 */ /* 0x000fe4000f8e18ff */
[----:B------:R-:W-:-:S03]  /*3840*/  SHF.L.U32 R5, R9, 0x1f, RZ ;  /* 0x0000001f09057819 */ /* 0x000fc600000006ff */
[----:B------:R-:W-:Y:S01]  /*3850*/  VIADD R4, R2, 0x240 ;  /* 0x0000024002047836 */ /* 0x000fe20000000000 */
[----:B------:R-:W2:Y:S02]  /*3860*/  SYNCS.PHASECHK.TRANS64.TRYWAIT P0, [R2+URZ+0x230], R5 ;  /* 0x00023005020075a7 */ /* 0x000ea400080011ff */
[----:B--2---:R-:W-:Y:S05]  /*3870*/  @!P0 BRA `(.L_x_70) ;  /* 0x00000068002c8947 */ /* 0x004fea0003800000 */
.L_x_201:
[----:B------:R-:W-:Y:S01]  /*3880*/  ULEA UR4, UR5, UR6, 0x3 ;  /* 0x0000000605047291 */ /* 0x000fe2000f8e18ff */
[----:B------:R-:W-:Y:S02]  /*3890*/  PRMT R4, RZ, 0x654, R4 ;  /* 0x00000654ff047816 */ /* 0x000fe40000000004 */
[----:B--2---:R-:W-:Y:S01]  /*38a0*/  SHF.L.U32 R5, R12, 0x1f, RZ ;  /* 0x0000001f0c057819 */ /* 0x004fe200000006ff */
[----:B------:R-:W-:Y:S01]  /*38b0*/  UIADD3 UR7, UPT, UPT, UR4, 0x1d0, URZ ;  /* 0x000001d004077890 */ /* 0x000fe2000fffe0ff */
[----:B------:R2:W-:Y:S05]  /*38c0*/  SYNCS.ARRIVE.TRANS64.RED.A1T0 RZ, [R4+URZ], RZ ;  /* 0x000000ff04ff79a7 */ /* 0x0005ea00081004ff */
[----:B------:R-:W-:Y:S01]  /*38d0*/  IMAD.U32 R7, RZ, RZ, UR7 ;  /* 0x00000007ff077e24 */ /* 0x000fe2000f8e00ff */
[----:B------:R-:W3:Y:S04]  /*38e0*/  SYNCS.PHASECHK.TRANS64.TRYWAIT P0, [UR4+0x1e0], R5 ;  /* 0x0001e005ff0075a7 */ /* 0x000ee80008001104 */
[----:B------:R-:W-:Y:S01]  /*38f0*/  PRMT R6, R0, 0x654, R7 ;  /* 0x0000065400067816 */ /* 0x000fe20000000007 */
[----:B--2---:R-:W-:Y:S01]  /*3900*/  @!P2 IMAD.MOV.U32 R4, RZ, RZ, 0x10 ;  /* 0x00000010ff04a424 */ /* 0x004fe200078e00ff */
[----:B---3--:R-:W-:Y:S06]  /*3910*/  @!P0 BRA `(.L_x_71) ;  /* 0x0000006800188947 */ /* 0x008fec0003800000 */
.L_x_203:
[----:B------:R-:W-:Y:S01]  /*3920*/  ULEA UR8, UR5, UR6, 0x4 ;  /* 0x0000000605087291 */ /* 0x000fe2000f8e20ff */
[----:B------:R-:W-:Y:S01]  /*3930*/  SEL R3, R6, R3, !P2 ;  /* 0x0000000306037207 */ /* 0x000fe20005000000 */
[----:B------:R-:W-:Y:S01]  /*3940*/  UIADD3 UR9, UPT, UPT, UR4, 0x1d0, URZ ;  /* 0x000001d004097890 */ /* 0x000fe2000fffe0ff */
[----:B--2---:R-:W-:Y:S01]  /*3950*/  LEA R2, R11, UR6, 0x3 ;  /* 0x000000060b027c11 */ /* 0x004fe2000f8e18ff */
[----:B------:R-:W-:Y:S01]  /*3960*/  UIADD3 UR8, UPT, UPT, UR8, 0x260, URZ ;  /* 0x0000026008087890 */ /* 0x000fe2000fffe0ff */
[----:B------:R-:W-:Y:S01]  /*3970*/  SHF.L.U32 R5, R10, 0x1f, RZ ;  /* 0x0000001f0a057819 */ /* 0x000fe200000006ff */
[----:B------:R2:W-:Y:S01]  /*3980*/  @!P2 SYNCS.ARRIVE.TRANS64.RED RZ, [R3+URZ], R4 ;  /* 0x0000000403ffa9a7 */ /* 0x0005e200080004ff */
[----:B------:R-:W-:Y:S01]  /*3990*/  UIADD3 UR4, UPT, UPT, UR5, 0x1, URZ ;  /* 0x0000000105047890 */ /* 0x000fe2000fffe0ff */
[----:B------:R-:W-:-:S03]  /*39a0*/  VIADD R8, R8, 0x1 ;  /* 0x0000000108087836 */ /* 0x000fc60000000000 */
[----:B------:R-:W-:Y:S02]  /*39b0*/  UISETP.NE.AND UP0, UPT, UR4, 0x2, UPT ;  /* 0x000000020400788c */ /* 0x000fe4000bf05270 */
[----:B------:R-:W-:Y:S06]  /*39c0*/  UGETNEXTWORKID.BROADCAST [UR8], [UR9] ;  /* 0x00000000080073ca */ /* 0x000fec0008000100 */
[----:B------:R-:W-:Y:S01]  /*39d0*/  USEL UR7, URZ, 0x1, UP0 ;  /* 0x00000001ff077887 */ /* 0x000fe20008000000 */
[----:B------:R-:W-:Y:S01]  /*39e0*/  ISETP.NE.AND P0, PT, R8, 0x2, PT ;  /* 0x000000020800780c */ /* 0x000fe20003f05270 */
[----:B------:R-:W-:Y:S01]  /*39f0*/  USEL UR5, UR4, URZ, UP0 ;  /* 0x000000ff04057287 */ /* 0x000fe20008000000 */
[----:B------:R-:W3:Y:S03]  /*3a00*/  SYNCS.PHASECHK.TRANS64.TRYWAIT P1, [R2+URZ+0x1d0], R5 ;  /* 0x0001d005020075a7 */ /* 0x000ee600080211ff */
[----:B------:R-:W-:Y:S01]  /*3a10*/  LOP3.LUT R12, R12, UR7, RZ, 0x3c, !PT ;  /* 0x000000070c0c7c12 */ /* 0x000fe2000f8e3cff */
[----:B--23--:R-:W-:Y:S07]  /*3a20*/  @!P1 BRA `(.L_x_72) ;  /* 0x0000006400ec9947 */ /* 0x00cfee0003800000 */
.L_x_204:
[C---:B------:R-:W-:Y:S01]  /*3a30*/  LEA R4, R11.reuse, UR6, 0x4 ;  /* 0x000000060b047c11 */ /* 0x040fe2000f8e20ff */
[----:B--2---:R-:W-:Y:S01]  /*3a40*/  VIADD R2, R2, 0x1e0 ;  /* 0x000001e002027836 */ /* 0x004fe20000000000 */
[----:B------:R-:W-:Y:S01]  /*3a50*/  SEL R8, R8, RZ, P0 ;  /* 0x000000ff08087207 */ /* 0x000fe20000000000 */
[----:B------:R-:W-:-:S03]  /*3a60*/  VIADD R11, R11, 0x1 ;  /* 0x000000010b0b7836 */ /* 0x000fc60000000000 */
[----:B------:R-:W2:Y:S01]  /*3a70*/  LDS.128 R4, [R4+0x260] ;  /* 0x0002600004047984 */ /* 0x000ea20000000c00 */
[----:B------:R-:W-:Y:S02]  /*3a80*/  PRMT R2, RZ, 0x654, R2 ;  /* 0x00000654ff027816 */ /* 0x000fe40000000002 */
[C---:B------:R-:W-:Y:S01]  /*3a90*/  ISETP.NE.AND P1, PT, R11.reuse, 0x2, PT ;  /* 0x000000020b00780c */ /* 0x040fe20003f25270 */
[----:B------:R-:W-:Y:S01]  /*3aa0*/  @!PT LDS RZ, [RZ] ;  /* 0x00000000fffff984 */ /* 0x000fe20000000800 */
[----:B------:R-:W-:Y:S01]  /*3ab0*/  @!PT LDS RZ, [RZ] ;  /* 0x00000000fffff984 */ /* 0x000fe20000000800 */
[----:B------:R-:W-:Y:S01]  /*3ac0*/  @!PT LDS RZ, [RZ] ;  /* 0x00000000fffff984 */ /* 0x000fe20000000800 */
[----:B------:R-:W-:Y:S01]  /*3ad0*/  @!PT LDS RZ, [RZ] ;  /* 0x00000000fffff984 */ /* 0x000fe20000000800 */
[----:B------:R3:W-:Y:S06]  /*3ae0*/  MEMBAR.ALL.CTA ;  /* 0x0000000000007992 */ /* 0x0007ec0000008000 */
[----:B---3--:R-:W3:Y:S01]  /*3af0*/  FENCE.VIEW.ASYNC.S ;  /* 0x00000000000073c6 */ /* 0x008ee20000000000 */
[----:B------:R-:W-:Y:S01]  /*3b00*/  SEL R11, R11, RZ, P1 ;  /* 0x000000ff0b0b7207 */ /* 0x000fe20000800000 */
[----:B---3--:R3:W-:Y:S01]  /*3b10*/  SYNCS.ARRIVE.TRANS64.RED.A1T0 RZ, [R2+URZ], RZ ;  /* 0x000000ff02ff79a7 */ /* 0x0087e200081004ff */
[----:B--2---:R-:W-:-:S02]  /*3b20*/  LOP3.LUT P3, RZ, R6, 0x1, RZ, 0xc0, !PT ;  /* 0x0000000106ff7812 */ /* 0x004fc4000786c0ff */
[----:B------:R-:W-:-:S04]  /*3b30*/  SEL R5, RZ, 0x1, P1 ;  /* 0x00000001ff057807 */ /* 0x000fc80000800000 */
[----:B------:R-:W-:Y:S02]  /*3b40*/  LOP3.LUT R10, R10, R5, RZ, 0x3c, !PT ;  /* 0x000000050a0a7212 */ /* 0x000fe400078e3cff */
[----:B---3--:R-:W-:-:S04]  /*3b50*/  SEL R2, RZ, 0x1, P0 ;  /* 0x00000001ff027807 */ /* 0x008fc80000000000 */
[----:B------:R-:W-:Y:S01]  /*3b60*/  LOP3.LUT R9, R9, R2, RZ, 0x3c, !PT ;  /* 0x0000000209097212 */ /* 0x000fe200078e3cff */
[----:B------:R-:W-:Y:S06]  /*3b70*/  @P3 BRA `(.L_x_73) ;  /* 0xfffffffc002c3947 */ /* 0x000fec000383ffff */
[----:B------:R-:W-:Y:S01]  /*3b80*/  ULEA UR4, UR5, UR6, 0x3 ;  /* 0x0000000605047291 */ /* 0x000fe2000f8e18ff */
[----:B------:R-:W-:-:S08]  /*3b90*/  SHF.L.U32 R3, R12, 0x1f, RZ ;  /* 0x0000001f0c037819 */ /* 0x000fd000000006ff */
[----:B------:R-:W2:Y:S02]  /*3ba0*/  SYNCS.PHASECHK.TRANS64 P0, [UR4+0x1e0], R3 ;  /* 0x0001e003ff0075a7 */ /* 0x000ea40008001004 */
[----:B--2---:R-:W-:Y:S05]  /*3bb0*/  @P0 BRA `(.L_x_74) ;  /* 0x0000000000080947 */ /* 0x004fea0003800000 */
[----:B------:R-:W2:Y:S02]  /*3bc0*/  SYNCS.PHASECHK.TRANS64.TRYWAIT P0, [UR4+0x1e0], R3 ;  /* 0x0001e003ff0075a7 */ /* 0x000ea40008001104 */
[----:B--2---:R-:W-:Y:S05]  /*3bd0*/  @!P0 BRA `(.L_x_75) ;  /* 0x0000006400948947 */ /* 0x004fea0003800000 */
.L_x_74:
[----:B------:R-:W-:-:S04]  /*3be0*/  UIADD3 UR7, UPT, UPT, UR5, 0x1, URZ ;  /* 0x0000000105077890 */ /* 0x000fc8000fffe0ff */
[----:B------:R-:W-:-:S04]  /*3bf0*/  UISETP.NE.AND UP0, UPT, UR7, 0x2, UPT ;  /* 0x000000020700788c */ /* 0x000fc8000bf05270 */
[----:B------:R-:W-:Y:S02]  /*3c00*/  USEL UR8, URZ, 0x1, UP0 ;  /* 0x00000001ff087887 */ /* 0x000fe40008000000 */
[----:B------:R-:W-:-:S04]  /*3c10*/  USEL UR7, UR7, URZ, UP0 ;  /* 0x000000ff07077287 */ /* 0x000fc80008000000 */
[----:B------:R-:W-:Y:S01]  /*3c20*/  ULEA UR7, UR7, UR6, 0x3 ;  /* 0x0000000607077291 */ /* 0x000fe2000f8e18ff */
[----:B--2---:R-:W-:-:S04]  /*3c30*/  LOP3.LUT R3, R12, UR8, RZ, 0x3c, !PT ;  /* 0x000000080c037c12 */ /* 0x004fc8000f8e3cff */
[----:B------:R-:W-:-:S04]  /*3c40*/  SHF.L.U32 R0, R3, 0x1f, RZ ;  /* 0x0000001f03007819 */ /* 0x000fc800000006ff */
[----:B------:R-:W2:Y:S02]  /*3c50*/  SYNCS.PHASECHK.TRANS64 P0, [UR7+0x1e0], R0 ;  /* 0x0001e000ff0075a7 */ /* 0x000ea40008001007 */
[----:B-12---:R-:W-:Y:S05]  /*3c60*/  @P0 EXIT ;  /* 0x000000000000094d */ /* 0x006fea0003800000 */
[----:B------:R-:W-:Y:S02]  /*3c70*/  SHF.L.U32 R3, R3, 0x1f, RZ ;  /* 0x0000001f03037819 */ /* 0x000fe400000006ff */
[----:B------:R-:W-:-:S07]  /*3c80*/  MOV R0, UR7 ;  /* 0x0000000700007c02 */ /* 0x000fce0008000f00 */
.L_x_76:
[----:B-1----:R1:W2:Y:S02]  /*3c90*/  SYNCS.PHASECHK.TRANS64.TRYWAIT P0, [R0+URZ+0x1e0], R3 ;  /* 0x0001e003000075a7 */ /* 0x0022a400080011ff */
[----:B--2---:R-:W-:Y:S05]  /*3ca0*/  @!P0 NANOSLEEP.SYNCS 0x989680 ;  /* 0x009896800000895d */ /* 0x004fea0003900000 */
[----:B------:R-:W2:Y:S02]  /*3cb0*/  @!P0 SYNCS.PHASECHK.TRANS64 P0, [R0+URZ+0x1e0], R3 ;  /* 0x0001e003000085a7 */ /* 0x000ea400080010ff */
[----:B--2---:R-:W-:Y:S05]  /*3cc0*/  @P0 EXIT ;  /* 0x000000000000094d */ /* 0x004fea0003800000 */
[----:B------:R-:W-:Y:S05]  /*3cd0*/  BRA `(.L_x_76) ;  /* 0xfffffffc00ec7947 */ /* 0x000fea000383ffff */
.L_x_69:
[----:B------:R-:W-:Y:S05]  /*3ce0*/  BRA.U UP5, `(.L_x_77) ;  /* 0x0000000d05807547 */ /* 0x000fea000b800000 */
[----:B------:R-:W2:Y:S01]  /*3cf0*/  S2UR UR7, SR_CgaCtaId ;  /* 0x00000000000779c3 */ /* 0x000ea20000008800 */
[----:B------:R-:W-:Y:S01]  /*3d00*/  UMOV UR4, 0x40 ;  /* 0x0000004000047882 */ /* 0x000fe20000000000 */
[----:B------:R-:W-:Y:S01]  /*3d10*/  NOP ;  /* 0x0000000000007918 */ /* 0x000fe20000000000 */
[----:B------:R-:W-:Y:S01]  /*3d20*/  UMOV UR6, 0x400 ;  /* 0x0000040000067882 */ /* 0x000fe20000000000 */
[----:B--2---:R-:W-:Y:S02]  /*3d30*/  ULEA UR5, UR7, UR4, 0x18 ;  /* 0x0000000407057291 */ /* 0x004fe4000f8ec0ff */
[----:B------:R-:W-:-:S07]  /*3d40*/  ULEA UR6, UR7, UR6, 0x18 ;  /* 0x0000000607067291 */ /* 0x000fce000f8ec0ff */
[----:B------:R-:W2:Y:S02]  /*3d50*/  LDS.U8 R0, [UR5+0x1c] ;  /* 0x00001c05ff007984 */ /* 0x000ea40008000000 */
[----:B--2---:R-:W-:-:S13]  /*3d60*/  ISETP.NE.AND P0, PT, R0, RZ, PT ;  /* 0x000000ff0000720c */ /* 0x004fda0003f05270 */
[----:B------:R-:W-:Y:S05]  /*3d70*/  @P0 BRA `(.L_x_78) ;  /* 0x0000000000580947 */ /* 0x000fea0003800000 */
[----:B------:R-:W-:-:S13]  /*3d80*/  ELECT P0, URZ, PT ;  /* 0x0000000000ff782f */ /* 0x000fda0003800000 */
[----:B------:R-:W-:Y:S05]  /*3d90*/  @!P0 BRA `(.L_x_79) ;  /* 0x0000000000608947 */ /* 0x000fea0003800000 */
[----:B------:R-:W-:Y:S01]  /*3da0*/  UMOV UR4, 0x10 ;  /* 0x0000001000047882 */ /* 0x000fe20000000000 */
[----:B------:R-:W-:Y:S01]  /*3db0*/  HFMA2 R0, -RZ, RZ, 0, 5.9604644775390625e-08 ;  /* 0x00000001ff007431 */ /* 0x000fe200000001ff */
[----:B------:R-:W-:-:S03]  /*3dc0*/  MOV R3, 0xffff ;  /* 0x0000ffff00037802 */ /* 0x000fc60000000f00 */
[----:B------:R-:W-:Y:S04]  /*3dd0*/  DEPBAR.LE SB2, 0x36 ;  /* 0x0000ad800000791a */ /* 0x000fe80000000000 */
[----:B------:R-:W2:Y:S02]  /*3de0*/  UTCATOMSWS.FIND_AND_SET.ALIGN UP0, UR4, UR4 ;  /* 0x00000004000475e3 */ /* 0x000ea40008000800 */
[----:B--2---:R-:W-:Y:S01]  /*3df0*/  MOV R4, UR4 ;  /* 0x0000000400047c02 */ /* 0x004fe20008000f00 */
[----:B------:R-:W-:Y:S06]  /*3e00*/  BRA.U UP0, `(.L_x_80) ;  /* 0x0000000100187547 */ /* 0x000fec000b800000 */
.L_x_81:
[----:B------:R-:W-:Y:S05]  /*3e10*/  NANOSLEEP 0x64 ;  /* 0x000000640000795d */ /* 0x000fea0003800000 */
[----:B------:R-:W-:-:S05]  /*3e20*/  UMOV UR4, 0x10 ;  /* 0x0000001000047882 */ /* 0x000fca0000000000 */
[----:B------:R-:W-:Y:S04]  /*3e30*/  DEPBAR.LE SB2, 0x36 ;  /* 0x0000ad800000791a */ /* 0x000fe80000000000 */
[----:B------:R-:W2:Y:S02]  /*3e40*/  UTCATOMSWS.FIND_AND_SET.ALIGN UP0, UR4, UR4 ;  /* 0x00000004000475e3 */ /* 0x000ea40008000800 */
[----:B--2---:R-:W-:Y:S01]  /*3e50*/  MOV R4, UR4 ;  /* 0x0000000400047c02 */ /* 0x004fe20008000f00 */
[----:B------:R-:W-:Y:S05]  /*3e60*/  BRA.U !UP0, `(.L_x_81) ;  /* 0xfffffffd08e87547 */ /* 0x000fea000b83ffff */
.L_x_80:
[-C--:B------:R-:W-:Y:S02]  /*3e70*/  SHF.L.U32 R3, R3, R4.reuse, RZ ;  /* 0x0000000403037219 */ /* 0x080fe400000006ff */
[----:B------:R-:W-:Y:S01]  /*3e80*/  SHF.L.U32 R0, R0, R4, RZ ;  /* 0x0000000400007219 */ /* 0x000fe200000006ff */
[----:B------:R-:W-:Y:S02]  /*3e90*/  IMAD.SHL.U32 R4, R4, 0x20, RZ ;  /* 0x0000002004047824 */ /* 0x000fe400078e00ff */
[----:B------:R2:W-:Y:S04]  /*3ea0*/  ATOMS.OR RZ, [UR5+0x14], R3 ;  /* 0x00001403ffff798c */ /* 0x0005e8000b000005 */
[----:B------:R2:W-:Y:S04]  /*3eb0*/  ATOMS.OR RZ, [UR5+0x18], R0 ;  /* 0x00001800ffff798c */ /* 0x0005e8000b000005 */
[----:B------:R2:W-:Y:S01]  /*3ec0*/  STS [UR6+0x280], R4 ;  /* 0x00028004ff007988 */ /* 0x0005e20008000806 */
[----:B------:R-:W-:Y:S05]  /*3ed0*/  BRA `(.L_x_79) ;  /* 0x0000000000107947 */ /* 0x000fea0003800000 */
.L_x_78:
[----:B------:R-:W-:Y:S02]  /*3ee0*/  MOV R0, 0xffffffff ;  /* 0xffffffff00007802 */ /* 0x000fe40000000f00 */
[----:B------:R-:W-:-:S03]  /*3ef0*/  MOV R4, 0x3f20 ;  /* 0x00003f2000047802 */ /* 0x000fc60000000f00 */
[----:B------:R2:W-:Y:S04]  /*3f00*/  STS [UR6+0x280], R0 ;  /* 0x00028000ff007988 */ /* 0x0005e80008000806 */
[----:B-12--5:R-:W-:Y:S05]  /*3f10*/  CALL.REL.NOINC `($__internal_1_$__cuda_sm10x_tcgen05_guardrail_trap_phase_invalid_during_alloc) ;  /* 0x0000006800947944 */ /* 0x026fea0003c00000 */
.L_x_79:
[----:B------:R-:W-:Y:S05]  /*3f20*/  WARPSYNC.ALL ;  /* 0x0000000000007948 */ /* 0x000fea0003800000 */
[----:B------:R-:W3:Y:S01]  /*3f30*/  S2UR UR4, SR_CgaCtaId ;  /* 0x00000000000479c3 */ /* 0x000ee20000008800 */
[----:B------:R-:W-:Y:S01]  /*3f40*/  UMOV UR14, 0x400 ;  /* 0x00000400000e7882 */ /* 0x000fe20000000000 */
[----:B------:R-:W-:-:S06]  /*3f50*/  NOP ;  /* 0x0000000000007918 */ /* 0x000fcc0000000000 */
[----:B------:R-:W-:Y:S06]  /*3f60*/  BAR.ARV 0x6, 0xa0 ;  /* 0x0182800000007b1d */ /* 0x000fec0000002000 */
[----:B------:R-:W4:Y:S01]  /*3f70*/  LDCU UR5, c[0x0][0x38c] ;  /* 0x00007180ff0577ac */ /* 0x000f220008000800 */
[----:B------:R-:W-:Y:S01]  /*3f80*/  LOP3.LUT R2, R2, 0xffff, RZ, 0xc0, !PT ;  /* 0x0000ffff02027812 */ /* 0x000fe200078ec0ff */
[----:B------:R-:W-:Y:S01]  /*3f90*/  IMAD.MOV.U32 R11, RZ, RZ, 0x1 ;  /* 0x00000001ff0b7424 */ /* 0x000fe200078e00ff */
[----:B------:R-:W-:Y:S01]  /*3fa0*/  CS2R R8, SRZ ;  /* 0x0000000000087805 */ /* 0x000fe2000001ff00 */
[----:B------:R-:W1:Y:S01]  /*3fb0*/  LDCU UR8, c[0x0][0x38c] ;  /* 0x00007180ff0877ac */ /* 0x000e620008000800 */
[----:B------:R-:W-:Y:S01]  /*3fc0*/  R2UR UR16, R2 ;  /* 0x00000000021072ca */ /* 0x000fe200000e0000 */
[----:B------:R-:W-:Y:S01]  /*3fd0*/  IMAD.MOV.U32 R10, RZ, RZ, RZ ;  /* 0x000000ffff0a7224 */ /* 0x000fe200078e00ff */
[----:B------:R-:W-:Y:S01]  /*3fe0*/  UMOV UR18, URZ ;  /* 0x000000ff00127c82 */ /* 0x000fe20008000000 */
[----:B------:R-:W-:Y:S01]  /*3ff0*/  UMOV UR11, URZ ;  /* 0x000000ff000b7c82 */ /* 0x000fe20008000000 */
[----:B---3--:R-:W-:Y:S01]  /*4000*/  ULEA UR14, UR4, UR14, 0x18 ;  /* 0x0000000e040e7291 */ /* 0x008fe2000f8ec0ff */
[----:B------:R-:W-:Y:S01]  /*4010*/  UMOV UR20, 0x0 ;  /* 0x0000000000147882 */ /* 0x000fe20000000000 */
[----:B------:R-:W-:-:S02]  /*4020*/  UMOV UR21, 0x4300010 ;  /* 0x0430001000157882 */ /* 0x000fc40000000000 */
[----:B------:R-:W-:Y:S02]  /*4030*/  UIADD3 UR6, UPT, UPT, UR14, 0x5600, URZ ;  /* 0x000056000e067890 */ /* 0x000fe4000fffe0ff */
[----:B------:R-:W-:Y:S02]  /*4040*/  UIADD3 UR7, UPT, UPT, UR14, 0x11e00, URZ ;  /* 0x00011e000e077890 */ /* 0x000fe4000fffe0ff */
[----:B----4-:R-:W-:Y:S01]  /*4050*/  UIADD3 UR5, UPT, UPT, UR5, 0x1f, URZ ;  /* 0x0000001f05057890 */ /* 0x010fe2000fffe0ff */
[----:B--2---:R-:W2:Y:S01]  /*4060*/  LDS R0, [UR14+0x280] ;  /* 0x0002800eff007984 */ /* 0x004ea20008000800 */
[----:B------:R-:W-:Y:S02]  /*4070*/  USHF.R.U32.HI UR6, URZ, 0x4, UR6 ;  /* 0x00000004ff067899 */ /* 0x000fe40008011606 */
[----:B------:R-:W-:Y:S02]  /*4080*/  USHF.R.S32.HI UR4, URZ, 0x1f, UR5 ;  /* 0x0000001fff047899 */ /* 0x000fe40008011405 */
[----:B------:R-:W-:-:S02]  /*4090*/  ULOP3.LUT UR6, UR6, 0x3fff, URZ, 0xc0, !UPT ;  /* 0x00003fff06067892 */ /* 0x000fc4000f8ec0ff */
[----:B------:R-:W-:Y:S02]  /*40a0*/  ULEA.HI UR4, UR4, UR5, URZ, 0x5 ;  /* 0x0000000504047291 */ /* 0x000fe4000f8f28ff */
[----:B------:R-:W-:Y:S02]  /*40b0*/  USHF.R.U32.HI UR5, URZ, 0x4, UR7 ;  /* 0x00000004ff057899 */ /* 0x000fe40008011607 */
[----:B------:R-:W-:Y:S02]  /*40c0*/  USHF.R.S32.HI UR22, URZ, 0x5, UR4 ;  /* 0x00000005ff167899 */ /* 0x000fe40008011404 */
[----:B------:R-:W-:Y:S02]  /*40d0*/  ULOP3.LUT UR4, UR5, 0x3fff, URZ, 0xc0, !UPT ;  /* 0x00003fff05047892 */ /* 0x000fe4000f8ec0ff */
[----:B------:R-:W-:Y:S02]  /*40e0*/  UISETP.LT.AND UP0, UPT, UR22, 0x1, UPT ;  /* 0x000000011600788c */ /* 0x000fe4000bf01270 */
[----:B------:R-:W-:-:S02]  /*40f0*/  ULOP3.LUT UR17, UR6, 0x10000, URZ, 0xfc, !UPT ;  /* 0x0001000006117892 */ /* 0x000fc4000f8efcff */
[----:B------:R-:W-:Y:S02]  /*4100*/  USEL UR23, UR22, 0x1, !UP0 ;  /* 0x0000000116177887 */ /* 0x000fe4000c000000 */
[----:B------:R-:W-:Y:S02]  /*4110*/  ULOP3.LUT UR4, UR4, 0x10000, URZ, 0xfc, !UPT ;  /* 0x0001000004047892 */ /* 0x000fe4000f8efcff */
[----:B------:R-:W-:Y:S02]  /*4120*/  UIADD3 UR23, UPT, UPT, -UR23, URZ, URZ ;  /* 0x000000ff17177290 */ /* 0x000fe4000fffe1ff */
[----:B-1----:R-:W-:Y:S01]  /*4130*/  UISETP.GE.AND UP4, UPT, UR8, 0x1, UPT ;  /* 0x000000010800788c */ /* 0x002fe2000bf86270 */
[----:B--2---:R-:W-:-:S15]  /*4140*/  R2UR UR24, R0 ;  /* 0x00000000001872ca */ /* 0x004fde00000e0000 */
.L_x_88:
[----:B------:R-:W-:Y:S02]  /*4150*/  LEA R0, R10, UR14, 0x3 ;  /* 0x0000000e0a007c11 */ /* 0x000fe4000f8e18ff */
[----:B------:R-:W-:Y:S02]  /*4160*/  SHF.L.U32 R5, R9, 0x1f, RZ ;  /* 0x0000001f09057819 */ /* 0x000fe400000006ff */
[----:B------:R-:W-:Y:S01]  /*4170*/  PLOP3.LUT P0, PT, PT, PT, UP4, 0x80, 0x8 ;  /* 0x000000000008781c */ /* 0x000fe20003f0f048 */
[----:B------:R-:W-:Y:S01]  /*4180*/  VIADD R3, R0, 0x1e0 ;  /* 0x000001e000037836 */ /* 0x000fe20000000000 */
[----:B-1----:R-:W1:Y:S02]  /*4190*/  SYNCS.PHASECHK.TRANS64.TRYWAIT P1, [R0+URZ+0x1d0], R5 ;  /* 0x0001d005000075a7 */ /* 0x002e6400080211ff */
[----:B-1-3--:R-:W-:Y:S09]  /*41a0*/  @!P1 BRA `(.L_x_82) ;  /* 0x0000006000389947 */ /* 0x00aff20003800000 */
.L_x_206:
[----:B------:R-:W-:Y:S01]  /*41b0*/  LEA R4, R10, UR14, 0x4 ;  /* 0x0000000e0a047c11 */ /* 0x000fe2000f8e20ff */
[----:B------:R-:W-:Y:S01]  /*41c0*/  @UP4 ULEA UR5, UR11, UR14, 0x3 ;  /* 0x0000000e0b054291 */ /* 0x000fe2000f8e18ff */
[----:B------:R-:W-:Y:S01]  /*41d0*/  PLOP3.LUT P2, PT, PT, PT, PT, 0x80, 0x8 ;  /* 0x000000000008781c */ /* 0x000fe20003f4f070 */
[----:B------:R-:W-:Y:S01]  /*41e0*/  ULEA UR19, UR18, UR14, 0x3 ;  /* 0x0000000e12137291 */ /* 0x000fe2000f8e18ff */
[----:B------:R-:W-:Y:S02]  /*41f0*/  PRMT R3, RZ, 0x654, R3 ;  /* 0x00000654ff037816 */ /* 0x000fe40000000003 */
[----:B-1----:R-:W1:Y:S01]  /*4200*/  LDS.128 R4, [R4+0x260] ;  /* 0x0002600004047984 */ /* 0x002e620000000c00 */
[----:B------:R-:W-:Y:S02]  /*4210*/  @P0 SHF.L.U32 R2, R8, 0x1f, RZ ;  /* 0x0000001f08020819 */ /* 0x000fe400000006ff */
[----:B------:R-:W-:Y:S01]  /*4220*/  SHF.L.U32 R0, R11, 0x1f, RZ ;  /* 0x0000001f0b007819 */ /* 0x000fe200000006ff */
[----:B------:R-:W-:Y:S01]  /*4230*/  @!PT LDS RZ, [RZ] ;  /* 0x00000000fffff984 */ /* 0x000fe20000000800 */
[----:B------:R-:W-:Y:S01]  /*4240*/  @!PT LDS RZ, [RZ] ;  /* 0x00000000fffff984 */ /* 0x000fe20000000800 */
[----:B------:R-:W-:Y:S01]  /*4250*/  @!PT LDS RZ, [RZ] ;  /* 0x00000000fffff984 */ /* 0x000fe20000000800 */
[----:B------:R-:W-:Y:S01]  /*4260*/  @!PT LDS RZ, [RZ] ;  /* 0x00000000fffff984 */ /* 0x000fe20000000800 */
[----:B------:R2:W-:Y:S06]  /*4270*/  MEMBAR.ALL.CTA ;  /* 0x0000000000007992 */ /* 0x0005ec0000008000 */
[----:B--2---:R-:W2:Y:S02]  /*4280*/  FENCE.VIEW.ASYNC.S ;  /* 0x00000000000073c6 */ /* 0x004ea40000000000 */
[----:B--2---:R2:W-:Y:S01]  /*4290*/  SYNCS.ARRIVE.TRANS64.RED.A1T0 RZ, [R3+URZ], RZ ;  /* 0x000000ff03ff79a7 */ /* 0x0045e200081004ff */
[----:B------:R2:W3:Y:S01]  /*42a0*/  @P0 SYNCS.PHASECHK.TRANS64.TRYWAIT P2, [UR5], R2 ;  /* 0x00000002ff0005a7 */ /* 0x0004e20008041105 */
[----:B-1----:R-:W-:Y:S01]  /*42b0*/  LOP3.LUT P1, RZ, R6, 0x1, RZ, 0xc0, !PT ;  /* 0x0000000106ff7812 */ /* 0x002fe2000782c0ff */
[----:B------:R-:W1:Y:S02]  /*42c0*/  SYNCS.PHASECHK.TRANS64.TRYWAIT P0, [UR19+0x210], R0 ;  /* 0x00021000ff0075a7 */ /* 0x000e640008001113 */
[----:B-123--:R-:W-:Y:S10]  /*42d0*/  @!P0 BRA `(.L_x_83) ;  /* 0x0000006000008947 */ /* 0x00eff40003800000 */
.L_x_208:
[----:B------:R-:W-:Y:S01]  /*42e0*/  IADD3 R10, PT, PT, R10, 0x1, RZ ;  /* 0x000000010a0a7810 */ /* 0x000fe20007ffe0ff */
[----:B------:R-:W-:Y:S06]  /*42f0*/  BRA.U !UP4, `(.L_x_84) ;  /* 0x000000010c9c7547 */ /* 0x000fec000b800000 */
[----:B------:R-:W-:Y:S02]  /*4300*/  ULEA.HI UR5, UR18, UR18, URZ, 0x1 ;  /* 0x0000001212057291 */ /* 0x000fe4000f8f08ff */
[----:B------:R-:W-:Y:S02]  /*4310*/  UPLOP3.LUT UP2, UPT, UPT, UPT, UPT, 0x40, 0x4 ;  /* 0x000000000004789c */ /* 0x000fe40003f4e870 */
[----:B------:R-:W-:Y:S02]  /*4320*/  USHF.R.U32.HI UR6, URZ, 0x1, UR5 ;  /* 0x00000001ff067899 */ /* 0x000fe40008011605 */
[----:B------:R-:W-:Y:S02]  /*4330*/  ULOP3.LUT UR15, UR5, 0xffe, URZ, 0xc0, !UPT ;  /* 0x00000ffe050f7892 */ /* 0x000fe4000f8ec0ff */
[----:B------:R-:W-:Y:S02]  /*4340*/  UIMAD UR5, UR6, 0xc0, UR24 ;  /* 0x000000c0060578a4 */ /* 0x000fe4000f8e0218 */
[----:B------:R-:W-:Y:S01]  /*4350*/  UIADD3 UR15, UPT, UPT, -UR15, UR18, URZ ;  /* 0x000000120f0f7290 */ /* 0x000fe2000fffe1ff */
[----:B------:R-:W-:Y:S01]  /*4360*/  UMOV UR13, UR23 ;  /* 0x00000017000d7c82 */ /* 0x000fe20008000000 */
[----:B------:R-:W-:-:S02]  /*4370*/  UMOV UR12, UR22 ;  /* 0x00000016000c7c82 */ /* 0x000fc40008000000 */
[----:B------:R-:W-:-:S03]  /*4380*/  ULEA UR15, UR15, UR5, 0x14 ;  /* 0x000000050f0f7291 */ /* 0x000fc6000f8ea0ff */
[----:B------:R-:W-:-:S09]  /*4390*/  UMOV UR5, UR11 ;  /* 0x0000000b00057c82 */ /* 0x000fd20008000000 */
.L_x_87:
[----:B------:R-:W-:Y:S02]  /*43a0*/  UIADD3 UR13, UPT, UPT, UR13, 0x1, URZ ;  /* 0x000000010d0d7890 */ /* 0x000fe4000fffe0ff */
[----:B--2---:R-:W-:Y:S02]  /*43b0*/  ULEA UR7, UR5, UR14, 0x3 ;  /* 0x0000000e05077291 */ /* 0x004fe4000f8e18ff */
[----:B------:R-:W-:Y:S01]  /*43c0*/  UISETP.NE.AND UP3, UPT, UR13, URZ, UPT ;  /* 0x000000ff0d00728c */ /* 0x000fe2000bf65270 */
[----:B---3--:R-:W-:Y:S10]  /*43d0*/  @P2 BRA `(.L_x_85) ;  /* 0x00000000000c2947 */ /* 0x008ff40003800000 */
[----:B-1----:R-:W-:Y:S04]  /*43e0*/  SHF.L.U32 R3, R8, 0x1f, RZ ;  /* 0x0000001f08037819 */ /* 0x002fe800000006ff */
[----:B------:R-:W1:Y:S02]  /*43f0*/  SYNCS.PHASECHK.TRANS64.TRYWAIT P0, [UR7], R3 ;  /* 0x00000003ff0075a7 */ /* 0x000e640008001107 */
[----:B-1----:R-:W-:Y:S05]  /*4400*/  @!P0 BRA `(.L_x_86) ;  /* 0x0000005c00cc8947 */ /* 0x002fea0003800000 */
.L_x_85:
[----:B------:R-:W-:Y:S01]  /*4410*/  UISETP.NE.AND UP0, UPT, UR12, 0x1, UPT ;  /* 0x000000010c00788c */ /* 0x000fe2000bf05270 */
[----:B------:R-:W-:Y:S01]  /*4420*/  PLOP3.LUT P2, PT, PT, PT, PT, 0x80, 0x8 ;  /* 0x000000000008781c */ /* 0x000fe20003f4f070 */
[----:B------:R-:W-:Y:S02]  /*4430*/  UIADD3 UR6, UPT, UPT, UR5, 0x1, URZ ;  /* 0x0000000105067890 */ /* 0x000fe4000fffe0ff */
[----:B------:R-:W-:Y:S02]  /*4440*/  UIADD3 UR12, UPT, UPT, UR12, -0x1, URZ ;  /* 0xffffffff0c0c7890 */ /* 0x000fe4000fffe0ff */
[----:B------:R-:W-:Y:S01]  /*4450*/  UISETP.NE.AND UP1, UPT, UR6, 0x19, UPT ;  /* 0x000000190600788c */ /* 0x000fe2000bf25270 */
[----:B------:R-:W-:Y:S01]  /*4460*/  PLOP3.LUT P0, PT, PT, PT, UP0, 0x80, 0x8 ;  /* 0x000000000008781c */ /* 0x000fe20003f0f008 */
[----:B------:R-:W-:Y:S02]  /*4470*/  UMOV UR9, 0xc0004010 ;  /* 0xc000401000097882 */ /* 0x000fe40000000000 */
[----:B------:R-:W-:Y:S02]  /*4480*/  USEL UR8, URZ, 0x1, UP1 ;  /* 0x00000001ff087887 */ /* 0x000fe40008800000 */
[----:B------:R-:W-:Y:S02]  /*4490*/  USEL UR11, UR6, URZ, UP1 ;  /* 0x000000ff060b7287 */ /* 0x000fe40008800000 */
[----:B------:R-:W-:Y:S02]  /*44a0*/  UIMAD UR6, UR5, 0x180, UR4 ;  /* 0x00000180050678a4 */ /* 0x000fe4000f8e0204 */
[----:B------:R-:W-:Y:S01]  /*44b0*/  @UP0 ULEA UR10, UR11, UR14, 0x3 ;  /* 0x0000000e0b0a0291 */ /* 0x000fe2000f8e18ff */
[----:B------:R-:W-:Y:S01]  /*44c0*/  LOP3.LUT R8, R8, UR8, RZ, 0x3c, !PT ;  /* 0x0000000808087c12 */ /* 0x000fe2000f8e3cff */
[----:B------:R-:W-:Y:S03]  /*44d0*/  ULEA UR8, UR5, UR17, 0x7 ;  /* 0x0000001105087291 */ /* 0x000fe6000f8e38ff */
[----:B-1----:R-:W-:Y:S01]  /*44e0*/  @P0 SHF.L.U32 R0, R8, 0x1f, RZ ;  /* 0x0000001f08000819 */ /* 0x002fe200000006ff */
[----:B------:R-:W-:Y:S03]  /*44f0*/  UMOV UR5, UR11 ;  /* 0x0000000b00057c82 */ /* 0x000fe60008000000 */
[----:B------:R2:W3:Y:S01]  /*4500*/  @P0 SYNCS.PHASECHK.TRANS64.TRYWAIT P2, [UR10], R0 ;  /* 0x00000000ff0005a7 */ /* 0x0004e2000804110a */
[----:B------:R-:W-:Y:S03]  /*4510*/  UIADD3 UR10, UPT, UPT, UR7, 0xc8, URZ ;  /* 0x000000c8070a7890 */ /* 0x000fe6000fffe0ff */
[----:B------:R-:W-:Y:S02]  /*4520*/  UMOV UR7, 0xc0004010 ;  /* 0xc000401000077882 */ /* 0x000fe40000000000 */
[----:B------:R2:W-:Y:S01]  /*4530*/  UTCQMMA gdesc[UR8], gdesc[UR6], tmem[UR15], tmem[UR20], idesc[UR21], UP2 ;  /* 0x00ff1406080075ea */ /* 0x0005e2000900030f */
[----:B------:R-:W-:Y:S03]  /*4540*/  UPLOP3.LUT UP2, UPT, UPT, UPT, UPT, 0x80, 0x8 ;  /* 0x000000000008789c */ /* 0x000fe60003f4f070 */
[----:B------:R2:W-:Y:S01]  /*4550*/  UTCBAR.MULTICAST [UR10], URZ, UR16 ;  /* 0x000000ff0a0073e9 */ /* 0x0005e20008000810 */
[----:B------:R-:W-:Y:S07]  /*4560*/  BRA.U UP3, `(.L_x_87) ;  /* 0xfffffffd038c7547 */ /* 0x000fee000b83ffff */
.L_x_84:
[----:B------:R-:W-:Y:S01]  /*4570*/  UIADD3 UR5, UPT, UPT, UR18, 0x1, URZ ;  /* 0x0000000112057890 */ /* 0x000fe2000fffe0ff */
[C---:B------:R-:W-:Y:S01]  /*4580*/  ISETP.NE.AND P0, PT, R10.reuse, 0x2, PT ;  /* 0x000000020a00780c */ /* 0x040fe20003f05270 */
[----:B--2---:R-:W-:Y:S02]  /*4590*/  UIADD3 UR6, UPT, UPT, UR19, 0x1f0, URZ ;  /* 0x000001f013067890 */ /* 0x004fe4000fffe0ff */
[----:B------:R-:W-:Y:S01]  /*45a0*/  UISETP.NE.AND UP0, UPT, UR5, 0x4, UPT ;  /* 0x000000040500788c */ /* 0x000fe2000bf05270 */
[----:B-1----:R-:W-:Y:S02]  /*45b0*/  SEL R0, RZ, 0x1, P0 ;  /* 0x00000001ff007807 */ /* 0x002fe40000000000 */
[----:B------:R-:W-:Y:S01]  /*45c0*/  SEL R10, R10, RZ, P0 ;  /* 0x000000ff0a0a7207 */ /* 0x000fe20000000000 */
[----:B------:R-:W-:Y:S01]  /*45d0*/  USEL UR7, URZ, 0x1, UP0 ;  /* 0x00000001ff077887 */ /* 0x000fe20008000000 */
[----:B------:R-:W-:Y:S01]  /*45e0*/  LOP3.LUT R9, R9, R0, RZ, 0x3c, !PT ;  /* 0x0000000009097212 */ /* 0x000fe200078e3cff */
[----:B------:R-:W-:Y:S01]  /*45f0*/  USEL UR18, UR5, URZ, UP0 ;  /* 0x000000ff05127287 */ /* 0x000fe20008000000 */
[----:B------:R1:W-:Y:S03]  /*4600*/  UTCBAR [UR6], URZ ;  /* 0x000000ff060073e9 */ /* 0x0003e600080000ff */
[----:B------:R-:W-:Y:S01]  /*4610*/  LOP3.LUT R11, R11, UR7, RZ, 0x3c, !PT ;  /* 0x000000070b0b7c12 */ /* 0x000fe2000f8e3cff */
[----:B------:R-:W-:Y:S07]  /*4620*/  @P1 BRA `(.L_x_88) ;  /* 0xfffffff800c81947 */ /* 0x000fee000383ffff */
[----:B------:R-:W2:Y:S01]  /*4630*/  S2UR UR8, SR_CgaCtaId ;  /* 0x00000000000879c3 */ /* 0x000ea20000008800 */
[----:B------:R-:W-:Y:S01]  /*4640*/  ELECT P0, URZ, PT ;  /* 0x0000000000ff782f */ /* 0x000fe20003800000 */
[----:B------:R-:W-:Y:S01]  /*4650*/  IMAD.MOV.U32 R0, RZ, RZ, 0x1 ;  /* 0x00000001ff007424 */ /* 0x000fe200078e00ff */
[----:B------:R-:W-:Y:S01]  /*4660*/  UIADD3 UR14, UPT, UPT, UR14, 0x210, URZ ;  /* 0x000002100e0e7890 */ /* 0x000fe2000fffe0ff */
[----:B------:R-:W-:Y:S01]  /*4670*/  SHF.L.U32 R3, R11, 0x1f, RZ ;  /* 0x0000001f0b037819 */ /* 0x000fe200000006ff */
[----:B------:R-:W-:-:S03]  /*4680*/  UMOV UR4, 0x40 ;  /* 0x0000004000047882 */ /* 0x000fc60000000000 */
[----:B------:R-:W-:Y:S01]  /*4690*/  UVIRTCOUNT.DEALLOC.SMPOOL 0x80 ;  /* 0x000000800000784c */ /* 0x000fe20000000000 */
[----:B--2---:R-:W-:Y:S02]  /*46a0*/  ULEA UR8, UR8, UR4, 0x18 ;  /* 0x0000000408087291 */ /* 0x004fe4000f8ec0ff */
[----:B------:R-:W-:-:S07]  /*46b0*/  ULEA UR4, UR18, UR14, 0x3 ;  /* 0x0000000e12047291 */ /* 0x000fce000f8e18ff */
[----:B------:R2:W-:Y:S02]  /*46c0*/  @P0 STS.U8 [UR8+0x1c], R0 ;  /* 0x00001c00ff000988 */ /* 0x0005e40008000008 */
[----:B------:R-:W4:Y:S02]  /*46d0*/  SYNCS.PHASECHK.TRANS64.TRYWAIT P0, [UR4], R3 ;  /* 0x00000003ff0075a7 */ /* 0x000f240008001104 */
[----:B--2-4-:R-:W-:Y:S05]  /*46e0*/  @!P0 BRA `(.L_x_89) ;  /* 0x0000005c002c8947 */ /* 0x014fea0003800000 */
.L_x_211:
[----:B------:R-:W-:-:S04]  /*46f0*/  UIADD3 UR4, UPT, UPT, UR18, 0x1, URZ ;  /* 0x0000000112047890 */ /* 0x000fc8000fffe0ff */
[----:B------:R-:W-:-:S04]  /*4700*/  UISETP.NE.AND UP0, UPT, UR4, 0x4, UPT ;  /* 0x000000040400788c */ /* 0x000fc8000bf05270 */
[----:B-1----:R-:W-:Y:S02]  /*4710*/  USEL UR6, URZ, 0x1, UP0 ;  /* 0x00000001ff067887 */ /* 0x002fe40008000000 */
[----:B------:R-:W-:-:S04]  /*4720*/  USEL UR4, UR4, URZ, UP0 ;  /* 0x000000ff04047287 */ /* 0x000fc80008000000 */
[----:B------:R-:W-:Y:S01]  /*4730*/  ULEA UR5, UR4, UR14, 0x3 ;  /* 0x0000000e04057291 */ /* 0x000fe2000f8e18ff */
[----:B------:R-:W-:-:S04]  /*4740*/  LOP3.LUT R2, R11, UR6, RZ, 0x3c, !PT ;  /* 0x000000060b027c12 */ /* 0x000fc8000f8e3cff */
[----:B--2---:R-:W-:-:S04]  /*4750*/  SHF.L.U32 R3, R2, 0x1f, RZ ;  /* 0x0000001f02037819 */ /* 0x004fc800000006ff */
[----:B------:R-:W1:Y:S02]  /*4760*/  SYNCS.PHASECHK.TRANS64.TRYWAIT P0, [UR5], R3 ;  /* 0x00000003ff0075a7 */ /* 0x000e640008001105 */
[----:B-1----:R-:W-:Y:S05]  /*4770*/  @!P0 BRA `(.L_x_90) ;  /* 0x0000005c00208947 */ /* 0x002fea0003800000 */
.L_x_213:
        /* <DEDUP_REMOVED lines=9> */
.L_x_215:
[----:B------:R-:W-:-:S04]  /*4810*/  UIADD3 UR4, UPT, UPT, UR4, 0x1, URZ ;  /* 0x0000000104047890 */ /* 0x000fc8000fffe0ff */
[----:B------:R-:W-:-:S04]  /*4820*/  UISETP.NE.AND UP0, UPT, UR4, 0x4, UPT ;  /* 0x000000040400788c */ /* 0x000fc8000bf05270 */
[----:B------:R-:W-:Y:S02]  /*4830*/  USEL UR5, URZ, 0x1, UP0 ;  /* 0x00000001ff057887 */ /* 0x000fe40008000000 */
[----:B------:R-:W-:-:S04]  /*4840*/  USEL UR4, UR4, URZ, UP0 ;  /* 0x000000ff04047287 */ /* 0x000fc80008000000 */
[----:B------:R-:W-:Y:S01]  /*4850*/  ULEA UR4, UR4, UR14, 0x3 ;  /* 0x0000000e04047291 */ /* 0x000fe2000f8e18ff */
[----:B-1----:R-:W-:-:S04]  /*4860*/  LOP3.LUT R3, R2, UR5, RZ, 0x3c, !PT ;  /* 0x0000000502037c12 */ /* 0x002fc8000f8e3cff */
[----:B------:R-:W-:-:S04]  /*4870*/  SHF.L.U32 R3, R3, 0x1f, RZ ;  /* 0x0000001f03037819 */ /* 0x000fc800000006ff */
[----:B------:R-:W1:Y:S02]  /*4880*/  SYNCS.PHASECHK.TRANS64.TRYWAIT P0, [UR4], R3 ;  /* 0x00000003ff0075a7 */ /* 0x000e640008001104 */
[----:B-1----:R-:W-:Y:S05]  /*4890*/  @!P0 BRA `(.L_x_92) ;  /* 0x0000005c00088947 */ /* 0x002fea0003800000 */
.L_x_217:
[----:B------:R-:W-:Y:S01]  /*48a0*/  NOP ;  /* 0x0000000000007918 */ /* 0x000fe20000000000 */
[----:B-1----:R-:W1:Y:S01]  /*48b0*/  LDS R0, [UR8+0x14] ;  /* 0x00001408ff007984 */ /* 0x002e620008000800 */
[----:B------:R-:W-:Y:S01]  /*48c0*/  ULOP3.LUT UR4, UR24, 0xffff, URZ, 0xc0, !UPT ;  /* 0x0000ffff18047892 */ /* 0x000fe2000f8ec0ff */
[----:B------:R-:W-:Y:S01]  /*48d0*/  UMOV UR5, 0xffff ;  /* 0x0000ffff00057882 */ /* 0x000fe20000000000 */
[----:B------:R-:W-:Y:S02]  /*48e0*/  UMOV UR6, 0x1 ;  /* 0x0000000100067882 */ /* 0x000fe40000000000 */
[----:B------:R-:W-:-:S04]  /*48f0*/  USHF.R.U32.HI UR4, URZ, 0x5, UR4 ;  /* 0x00000005ff047899 */ /* 0x000fc80008011604 */
[----:B------:R-:W-:Y:S02]  /*4900*/  USHF.L.U32 UR5, UR5, UR4, URZ ;  /* 0x0000000405057299 */ /* 0x000fe400080006ff */
[----:B------:R-:W-:-:S04]  /*4910*/  USHF.L.U32 UR4, UR6, UR4, URZ ;  /* 0x0000000406047299 */ /* 0x000fc800080006ff */
[----:B-1----:R-:W-:-:S04]  /*4920*/  LOP3.LUT R0, R0, UR5, RZ, 0xc0, !PT ;  /* 0x0000000500007c12 */ /* 0x002fc8000f8ec0ff */
[----:B------:R-:W-:-:S13]  /*4930*/  ISETP.NE.AND P0, PT, R0, UR5, PT ;  /* 0x0000000500007c0c */ /* 0x000fda000bf05270 */
[----:B------:R-:W-:Y:S05]  /*4940*/  @P0 BRA `(.L_x_93) ;  /* 0x0000000000580947 */ /* 0x000fea0003800000 */
[----:B------:R-:W1:Y:S02]  /*4950*/  LDS R0, [UR8+0x18] ;  /* 0x00001808ff007984 */ /* 0x000e640008000800 */
[----:B-1----:R-:W-:-:S04]  /*4960*/  LOP3.LUT R0, R0, UR4, RZ, 0xc0, !PT ;  /* 0x0000000400007c12 */ /* 0x002fc8000f8ec0ff */
[----:B------:R-:W-:-:S13]  /*4970*/  ISETP.NE.AND P0, PT, R0, UR4, PT ;  /* 0x0000000400007c0c */ /* 0x000fda000bf05270 */
[----:B------:R-:W-:Y:S05]  /*4980*/  @P0 BRA `(.L_x_94) ;  /* 0x00000000003c0947 */ /* 0x000fea0003800000 */
[----:B------:R-:W1:Y:S01]  /*4990*/  S2R R2, SR_LANEID ;  /* 0x0000000000027919 */ /* 0x000e620000000000 */
[----:B------:R-:W-:Y:S01]  /*49a0*/  ULOP3.LUT UR5, URZ, UR5, URZ, 0x33, !UPT ;  /* 0x00000005ff057292 */ /* 0x000fe2000f8e33ff */
[----:B------:R-:W-:Y:S01]  /*49b0*/  LOP3.LUT R4, RZ, UR4, RZ, 0x33, !PT ;  /* 0x00000004ff047c12 */ /* 0x000fe2000f8e33ff */
[----:B------:R-:W-:Y:S02]  /*49c0*/  VOTEU.ANY UR4, UPT, PT ;  /* 0x0000000000047886 */ /* 0x000fe400038e0100 */
[----:B------:R-:W-:Y:S01]  /*49d0*/  UFLO.U32 UR4, UR4 ;  /* 0x00000004000472bd */ /* 0x000fe200080e0000 */
[----:B------:R-:W2:Y:S01]  /*49e0*/  REDUX UR6, R4 ;  /* 0x00000000040673c4 */ /* 0x000ea20000000000 */
[----:B------:R-:W-:-:S06]  /*49f0*/  IMAD.U32 R0, RZ, RZ, UR5 ;  /* 0x00000005ff007e24 */ /* 0x000fcc000f8e00ff */
[----:B------:R4:W-:Y:S01]  /*4a00*/  UTCATOMSWS.AND URZ, UR5 ;  /* 0x0000000500ff79e3 */ /* 0x0009e20008000000 */
[----:B------:R-:W3:Y:S01]  /*4a10*/  REDUX UR7, R0 ;  /* 0x00000000000773c4 */ /* 0x000ee20000000000 */
[----:B-1----:R-:W-:Y:S01]  /*4a20*/  ISETP.EQ.U32.AND P0, PT, R2, UR4, PT ;  /* 0x0000000402007c0c */ /* 0x002fe2000bf02070 */
[----:B--2---:R-:W-:Y:S01]  /*4a30*/  IMAD.U32 R2, RZ, RZ, UR6 ;  /* 0x00000006ff027e24 */ /* 0x004fe2000f8e00ff */
[----:B---3--:R-:W-:-:S11]  /*4a40*/  MOV R3, UR7 ;  /* 0x0000000700037c02 */ /* 0x008fd60008000f00 */
[----:B------:R4:W-:Y:S04]  /*4a50*/  @P0 ATOMS.AND RZ, [UR8+0x14], R3 ;  /* 0x00001403ffff098c */ /* 0x0009e8000a800008 */
[----:B------:R4:W-:Y:S01]  /*4a60*/  @P0 ATOMS.AND RZ, [UR8+0x18], R2 ;  /* 0x00001802ffff098c */ /* 0x0009e2000a800008 */
[----:B------:R-:W-:Y:S05]  /*4a70*/  BRA `(.L_x_95) ;  /* 0x0000000000147947 */ /* 0x000fea0003800000 */
.L_x_94:
[----:B------:R-:W-:Y:S02]  /*4a80*/  MOV R2, 0x4aa0 ;  /* 0x00004aa000027802 */ /* 0x000fe40000000f00 */
[----:B---3-5:R-:W-:Y:S05]  /*4a90*/  CALL.REL.NOINC `($__internal_0_$__cuda_sm10x_tcgen05_guardrail_trap_col_being_dealloced_not_returned_by_alloc) ;  /* 0x0000005c00a87944 */ /* 0x028fea0003c00000 */
[----:B------:R-:W-:Y:S05]  /*4aa0*/  BRA `(.L_x_95) ;  /* 0x0000000000087947 */ /* 0x000fea0003800000 */
.L_x_93:
[----:B------:R-:W-:Y:S02]  /*4ab0*/  MOV R2, 0x4ad0 ;  /* 0x00004ad000027802 */ /* 0x000fe40000000f00 */
[----:B---3-5:R-:W-:Y:S05]  /*4ac0*/  CALL.REL.NOINC `($__internal_2_$__cuda_sm10x_tcgen05_guardrail_trap_unallocated_columns_being_dealloced) ;  /* 0x0000005c00b47944 */ /* 0x028fea0003c00000 */
.L_x_95:
[----:B------:R-:W-:Y:S01]  /*4ad0*/  NOP ;  /* 0x0000000000007918 */ /* 0x000fe20000000000 */
[----:B----4-:R-:W-:Y:S05]  /*4ae0*/  EXIT ;  /* 0x000000000000794d */ /* 0x010fea0003800000 */
.L_x_77:
[----:B------:R-:W-:-:S09]  /*4af0*/  UISETP.NE.OR UP0, UPT, UR21, 0x3, !UP3 ;  /* 0x000000031500788c */ /* 0x000fd2000df05670 */
[----:B------:R-:W-:Y:S05]  /*4b00*/  BRA.U UP0, `(.L_x_96) ;  /* 0x0000001100187547 */ /* 0x000fea000b800000 */
[----:B------:R-:W2:Y:S01]  /*4b10*/  LDCU.64 UR4, c[0x0][0x888] ;  /* 0x00011100ff0477ac */ /* 0x000ea20008000a00 */
[----:B------:R-:W3:Y:S01]  /*4b20*/  S2UR UR10, SR_CgaCtaId ;  /* 0x00000000000a79c3 */ /* 0x000ee20000008800 */
[----:B------:R-:W-:Y:S02]  /*4b30*/  HFMA2 R9, -RZ, RZ, 0, 0 ;  /* 0x00000000ff097431 */ /* 0x000fe400000001ff */
[----:B------:R-:W-:Y:S01]  /*4b40*/  IMAD.MOV.U32 R11, RZ, RZ, 0x1 ;  /* 0x00000001ff0b7424 */ /* 0x000fe200078e00ff */
[----:B------:R-:W4:Y:S01]  /*4b50*/  LDCU UR38, c[0x0][0x370] ;  /* 0x00006e00ff2677ac */ /* 0x000f220008000800 */
[----:B------:R-:W-:Y:S01]  /*4b60*/  IMAD.MOV.U32 R10, RZ, RZ, RZ ;  /* 0x000000ffff0a7224 */ /* 0x000fe200078e00ff */
[----:B------:R-:W-:Y:S01]  /*4b70*/  MOV R3, 0x1000 ;  /* 0x0000100000037802 */ /* 0x000fe20000000f00 */
[----:B------:R-:W4:Y:S01]  /*4b80*/  LDCU.128 UR32, c[0x0][0xb10] ;  /* 0x00016200ff2077ac */ /* 0x000f220008000c00 */
[----:B------:R-:W1:Y:S01]  /*4b90*/  LDC.64 R12, c[0x0][0x348] ;  /* 0x0000d200ff0c7b82 */ /* 0x000e620000000a00 */
[----:B------:R-:W3:Y:S01]  /*4ba0*/  LDCU UR37, c[0x0][0x374] ;  /* 0x00006e80ff2577ac */ /* 0x000ee20008000800 */
[----:B------:R-:W3:Y:S01]  /*4bb0*/  LDCU.64 UR30, c[0x0][0x890] ;  /* 0x00011200ff1e77ac */ /* 0x000ee20008000a00 */
[----:B------:R-:W3:Y:S01]  /*4bc0*/  LDCU UR15, c[0x0][0xb0c] ;  /* 0x00016180ff0f77ac */ /* 0x000ee20008000800 */
[----:B--2---:R-:W-:Y:S01]  /*4bd0*/  UISETP.NE.U32.AND UP0, UPT, UR4, URZ, UPT ;  /* 0x000000ff0400728c */ /* 0x004fe2000bf05070 */
[----:B------:R-:W2:Y:S01]  /*4be0*/  LDCU UR46, c[0x0][0xb20] ;  /* 0x00016400ff2e77ac */ /* 0x000ea20008000800 */
[----:B------:R-:W2:Y:S01]  /*4bf0*/  LDCU UR4, c[0x0][0xb30] ;  /* 0x00016600ff0477ac */ /* 0x000ea20008000800 */
[----:B------:R-:W-:Y:S01]  /*4c00*/  UMOV UR21, 0x400 ;  /* 0x0000040000157882 */ /* 0x000fe20000000000 */
[----:B----4-:R-:W-:-:S02]  /*4c10*/  UIMAD.WIDE.U32 UR6, UR38, UR32, URZ ;  /* 0x00000020260672a5 */ /* 0x010fc4000f8e00ff */
[----:B---3--:R-:W-:Y:S02]  /*4c20*/  UIMAD.WIDE.U32 UR8, UR37, UR35, URZ ;  /* 0x00000023250872a5 */ /* 0x008fe4000f8e00ff */
[----:B------:R-:W-:Y:S02]  /*4c30*/  ULEA UR21, UR10, UR21, 0x18 ;  /* 0x000000150a157291 */ /* 0x000fe4000f8ec0ff */
[----:B------:R-:W-:Y:S02]  /*4c40*/  UISETP.NE.U32.AND UP6, UPT, UR30, URZ, UPT ;  /* 0x000000ff1e00728c */ /* 0x000fe4000bfc5070 */
[----:B------:R-:W-:Y:S02]  /*4c50*/  UIADD3 UR40, UPT, UPT, UR21, 0x1a0, URZ ;  /* 0x000001a015287890 */ /* 0x000fe4000fffe0ff */
[----:B------:R-:W-:Y:S02]  /*4c60*/  UIADD3 UR25, UPT, UPT, UR21, 0x190, URZ ;  /* 0x0000019015197890 */ /* 0x000fe4000fffe0ff */
[----:B------:R-:W-:-:S02]  /*4c70*/  UIADD3 UR17, UPT, UPT, UR21, 0x198, URZ ;  /* 0x0000019815117890 */ /* 0x000fc4000fffe0ff */
[----:B------:R-:W-:Y:S02]  /*4c80*/  UISETP.NE.AND.EX UP5, UPT, UR5, URZ, UPT, UP0 ;  /* 0x000000ff0500728c */ /* 0x000fe4000bfa5300 */
[----:B------:R-:W-:Y:S01]  /*4c90*/  UISETP.NE.AND UP0, UPT, UR42, 0x1, UPT ;  /* 0x000000012a00788c */ /* 0x000fe2000bf05270 */
[----:B------:R-:W-:Y:S01]  /*4ca0*/  UMOV UR45, UR7 ;  /* 0x00000007002d7c82 */ /* 0x000fe20008000000 */
[----:B------:R-:W-:Y:S01]  /*4cb0*/  UMOV UR44, UR9 ;  /* 0x00000009002c7c82 */ /* 0x000fe20008000000 */
[----:B------:R-:W-:Y:S02]  /*4cc0*/  USEL UR39, URZ, 0x1, UP4 ;  /* 0x00000001ff277887 */ /* 0x000fe4000a000000 */
[----:B------:R-:W-:Y:S02]  /*4cd0*/  UISETP.NE.AND UP0, UPT, UR15, 0x1, UPT ;  /* 0x000000010f00788c */ /* 0x000fe4000bf05270 */
[----:B------:R-:W-:Y:S02]  /*4ce0*/  UPLOP3.LUT UP4, UPT, UPT, UPT, UPT, 0x40, 0x4 ;  /* 0x000000000004789c */ /* 0x000fe40003f8e870 */
[----:B------:R-:W-:Y:S01]  /*4cf0*/  UISETP.GE.AND UP2, UPT, UR42, 0x1, UPT ;  /* 0x000000012a00788c */ /* 0x000fe2000bf46270 */
[----:B------:R-:W3:Y:S01]  /*4d00*/  LDCU.64 UR22, c[0x0][0xb28] ;  /* 0x00016500ff1677ac */ /* 0x000ee20008000a00 */
[----:B------:R-:W-:-:S02]  /*4d10*/  UISETP.NE.AND.EX UP6, UPT, UR31, URZ, UPT, UP6 ;  /* 0x000000ff1f00728c */ /* 0x000fc4000bfc5360 */
[----:B------:R-:W-:Y:S02]  /*4d20*/  UPRMT UR40, UR10, 0x654, UR40 ;  /* 0x000006540a287896 */ /* 0x000fe40008000028 */
[----:B------:R-:W-:Y:S02]  /*4d30*/  UPRMT UR43, UR10, 0x654, UR25 ;  /* 0x000006540a2b7896 */ /* 0x000fe40008000019 */
[----:B------:R-:W-:Y:S02]  /*4d40*/  UPRMT UR41, UR10, 0x654, UR17 ;  /* 0x000006540a297896 */ /* 0x000fe40008000011 */
[----:B------:R-:W-:Y:S02]  /*4d50*/  USHF.R.U32.HI UR45, URZ, UR33, UR45 ;  /* 0x00000021ff2d7299 */ /* 0x000fe4000801162d */
[----:B--2---:R-:W-:Y:S02]  /*4d60*/  USHF.R.U32.HI UR44, URZ, UR46, UR44 ;  /* 0x0000002eff2c7299 */ /* 0x004fe4000801162c */
[----:B------:R-:W-:-:S02]  /*4d70*/  UISETP.NE.AND UP0, UPT, UR34, 0x1, UPT ;  /* 0x000000012200788c */ /* 0x000fc4000bf05270 */
[----:B-1----:R-:W-:-:S11]  /*4d80*/  UISETP.NE.AND UP3, UPT, UR4, 0x1, UPT ;  /* 0x000000010400788c */ /* 0x002fd6000bf65270 */
.L_x_106:
[C---:B------:R-:W-:Y:S02]  /*4d90*/  LEA R8, R10.reuse, UR21, 0x3 ;  /* 0x000000150a087c11 */ /* 0x040fe4000f8e18ff */
[----:B------:R-:W-:Y:S02]  /*4da0*/  SHF.L.U32 R5, R9, 0x1f, RZ ;  /* 0x0000001f09057819 */ /* 0x000fe400000006ff */
[----:B------:R-:W-:Y:S02]  /*4db0*/  LEA R6, R10, UR21, 0x4 ;  /* 0x000000150a067c11 */ /* 0x000fe4000f8e20ff */
[----:B-1----:R-:W1:Y:S02]  /*4dc0*/  SYNCS.PHASECHK.TRANS64.TRYWAIT P0, [R8+URZ+0x1d0], R5 ;  /* 0x0001d005080075a7 */ /* 0x002e6400080011ff */
[----:B-1----:R-:W-:Y:S05]  /*4dd0*/  @!P0 BRA `(.L_x_97) ;  /* 0x0000005400d08947 */ /* 0x002fea0003800000 */
.L_x_218:
[----:B-1----:R-:W1:Y:S01]  /*4de0*/  LDS.128 R4, [R6+0x260] ;  /* 0x0002600006047984 */ /* 0x002e620000000c00 */
[----:B------:R-:W-:Y:S01]  /*4df0*/  UISETP.GE.AND UP0, UPT, UR42, 0x1, UPT ;  /* 0x000000012a00788c */ /* 0x000fe2000bf06270 */
[----:B------:R-:W-:Y:S01]  /*4e00*/  @!PT LDS RZ, [RZ] ;  /* 0x00000000fffff984 */ /* 0x000fe20000000800 */
[----:B------:R-:W-:Y:S01]  /*4e10*/  @!PT LDS RZ, [RZ] ;  /* 0x00000000fffff984 */ /* 0x000fe20000000800 */
[----:B------:R-:W-:Y:S01]  /*4e20*/  @!PT LDS RZ, [RZ] ;  /* 0x00000000fffff984 */ /* 0x000fe20000000800 */
[----:B------:R-:W-:Y:S01]  /*4e30*/  @!PT LDS RZ, [RZ] ;  /* 0x00000000fffff984 */ /* 0x000fe20000000800 */
[----:B------:R2:W-:Y:S06]  /*4e40*/  MEMBAR.ALL.CTA ;  /* 0x0000000000007992 */ /* 0x0005ec0000008000 */
[----:B--2---:R-:W2:Y:S01]  /*4e50*/  FENCE.VIEW.ASYNC.S ;  /* 0x00000000000073c6 */ /* 0x004ea20000000000 */
[----:B-1----:R-:W-:Y:S11]  /*4e60*/  LOP3.LUT P0, RZ, R6, 0x1, RZ, 0xc0, !PT ;  /* 0x0000000106ff7812 */ /* 0x002ff6000780c0ff */
[----:B------:R-:W-:Y:S02]  /*4e70*/  @!UPT UIADD3 URZ, UPT, UPT, URZ, URZ, URZ ;  /* 0x000000fffffff290 */ /* 0x000fe4000fffe0ff */
[----:B--2---:R-:W-:Y:S01]  /*4e80*/  VOTEU.ANY UP2, P0 ;  /* 0x0000000000ff7886 */ /* 0x004fe20000040100 */
[----:B------:R-:W-:Y:S11]  /*4e90*/  PLOP3.LUT P0, PT, PT, PT, UP2, 0x80, 0x8 ;  /* 0x000000000008781c */ /* 0x000ff60003f0f028 */
[----:B------:R-:W-:Y:S02]  /*4ea0*/  @!UPT UIADD3 URZ, UPT, UPT, URZ, URZ, URZ ;  /* 0x000000fffffff290 */ /* 0x000fe4000fffe0ff */
[----:B------:R-:W-:Y:S02]  /*4eb0*/  @P0 SHF.R.U32.HI R0, RZ, 0x10, R5 ;  /* 0x00000010ff000819 */ /* 0x000fe40000011605 */
[----:B------:R-:W-:Y:S02]  /*4ec0*/  @P0 MOV R2, R4 ;  /* 0x0000000400020202 */ /* 0x000fe40000000f00 */
[----:B------:R-:W-:Y:S01]  /*4ed0*/  @P0 R2UR UR4, R0 ;  /* 0x00000000000402ca */ /* 0x000fe200000e0000 */
[----:B------:R-:W-:Y:S01]  /*4ee0*/  VIADD R0, R8, 0x1e0 ;  /* 0x000001e008007836 */ /* 0x000fe20000000000 */
[----:B------:R-:W-:Y:S02]  /*4ef0*/  @P0 LOP3.LUT R4, R5, 0xffff, RZ, 0xc0, !PT ;  /* 0x0000ffff05040812 */ /* 0x000fe400078ec0ff */
[----:B------:R-:W-:Y:S02]  /*4f00*/  @P0 R2UR UR6, R2 ;  /* 0x00000000020602ca */ /* 0x000fe400000e0000 */
[----:B------:R-:W-:Y:S02]  /*4f10*/  PRMT R0, RZ, 0x654, R0 ;  /* 0x00000654ff007816 */ /* 0x000fe40000000000 */
[----:B------:R-:W-:Y:S02]  /*4f20*/  @P0 R2UR UR5, R4 ;  /* 0x00000000040502ca */ /* 0x000fe400000e0000 */
[----:B------:R1:W-:Y:S03]  /*4f30*/  SYNCS.ARRIVE.TRANS64.RED.A1T0 RZ, [R0+URZ], RZ ;  /* 0x000000ff00ff79a7 */ /* 0x0003e600081004ff */
[----:B------:R-:W-:Y:S04]  /*4f40*/  @UP2 UMOV UR29, UR4 ;  /* 0x00000004001d2c82 */ /* 0x000fe80008000000 */
[----:B------:R-:W-:Y:S04]  /*4f50*/  @UP2 UMOV UR14, UR6 ;  /* 0x00000006000e2c82 */ /* 0x000fe80008000000 */
[----:B------:R-:W-:Y:S01]  /*4f60*/  @UP2 UMOV UR13, UR5 ;  /* 0x00000005000d2c82 */ /* 0x000fe20008000000 */
[----:B------:R-:W-:Y:S05]  /*4f70*/  BRA.U !UP0, `(.L_x_98) ;  /* 0x0000000108c07547 */ /* 0x000fea000b800000 */
[----:B------:R-:W-:Y:S02]  /*4f80*/  UIMAD.WIDE.U32 UR8, UR13, UR35, URZ ;  /* 0x000000230d0872a5 */ /* 0x000fe4000f8e00ff */
[----:B------:R-:W-:Y:S02]  /*4f90*/  UP2UR UR12, UPR, URZ, 0x4 ;  /* 0x00000004ff0c7883 */ /* 0x000fe40008000000 */
[----:B------:R-:W-:Y:S02]  /*4fa0*/  UISETP.NE.AND UP2, UPT, UR34, 0x1, UPT ;  /* 0x000000012200788c */ /* 0x000fe4000bf45270 */
[----:B------:R-:W-:Y:S02]  /*4fb0*/  UIMAD.WIDE.U32 UR10, UR14, UR32, URZ ;  /* 0x000000200e0a72a5 */ /* 0x000fe4000f8e00ff */
[----:B------:R-:W-:Y:S02]  /*4fc0*/  USEL UR4, UR37, UR44, !UP2 ;  /* 0x0000002c25047287 */ /* 0x000fe4000d000000 */
[----:B------:R-:W-:Y:S02]  /*4fd0*/  UISETP.NE.AND UP0, UPT, UR15, 0x1, UPT ;  /* 0x000000010f00788c */ /* 0x000fe4000bf05270 */
[----:B------:R-:W-:Y:S02]  /*4fe0*/  UP2UR UR16, UPR, URZ, 0x2 ;  /* 0x00000002ff107883 */ /* 0x000fe40008000000 */
[----:B------:R-:W-:Y:S02]  /*4ff0*/  UISETP.NE.AND UP1, UPT, UR42, 0x1, UPT ;  /* 0x000000012a00788c */ /* 0x000fe4000bf25270 */
[----:B---3--:R-:W-:Y:S02]  /*5000*/  UIMAD.WIDE.U32 UR18, UR4, UR22, URZ ;  /* 0x00000016041272a5 */ /* 0x008fe4000f8e00ff */
[----:B------:R-:W-:Y:S01]  /*5010*/  USEL UR7, UR38, UR45, !UP0 ;  /* 0x0000002d26077287 */ /* 0x000fe2000c000000 */
[----:B------:R-:W-:Y:S02]  /*5020*/  UMOV UR5, UR9 ;  /* 0x0000000900057c82 */ /* 0x000fe40008000000 */
[----:B------:R-:W-:Y:S02]  /*5030*/  USHF.R.U32.HI UR6, URZ, UR46, UR5 ;  /* 0x0000002eff067299 */ /* 0x000fe40008011605 */
[----:B------:R-:W-:Y:S02]  /*5040*/  UIMAD.WIDE.U32 UR26, UR7, UR22, URZ ;  /* 0x00000016071a72a5 */ /* 0x000fe4000f8e00ff */
[----:B------:R-:W-:Y:S02]  /*5050*/  USEL UR6, UR13, UR6, !UP2 ;  /* 0x000000060d067287 */ /* 0x000fe4000d000000 */
[----:B------:R-:W-:Y:S01]  /*5060*/  UISETP.NE.AND UP2, UPT, UR12, URZ, UPT ;  /* 0x000000ff0c00728c */ /* 0x000fe2000bf45270 */
[----:B------:R-:W-:Y:S01]  /*5070*/  UMOV UR5, UR11 ;  /* 0x0000000b00057c82 */ /* 0x000fe20008000000 */
[----:B------:R-:W-:Y:S02]  /*5080*/  UIMAD.WIDE.U32 UR10, UR6, UR22, URZ ;  /* 0x00000016060a72a5 */ /* 0x000fe4000f8e00ff */
[----:B------:R-:W-:Y:S03]  /*5090*/  USHF.R.U32.HI UR8, URZ, UR33, UR5 ;  /* 0x00000021ff087299 */ /* 0x000fe60008011605 */
[----:B------:R-:W-:Y:S02]  /*50a0*/  UMOV UR5, UR19 ;  /* 0x0000001300057c82 */ /* 0x000fe40008000000 */
[----:B------:R-:W-:Y:S03]  /*50b0*/  @UP1 USHF.R.U32.HI UR4, URZ, UR23, UR5 ;  /* 0x00000017ff041299 */ /* 0x000fe60008011605 */
[----:B------:R-:W-:Y:S01]  /*50c0*/  UMOV UR5, UR27 ;  /* 0x0000001b00057c82 */ /* 0x000fe20008000000 */
[----:B------:R-:W-:Y:S02]  /*50d0*/  UIMAD UR4, UR42, UR4, URZ ;  /* 0x000000042a0472a4 */ /* 0x000fe4000f8e02ff */
[----:B------:R-:W-:Y:S02]  /*50e0*/  @UP1 USHF.R.U32.HI UR7, URZ, UR23, UR5 ;  /* 0x00000017ff071299 */ /* 0x000fe40008011605 */
[----:B------:R-:W-:Y:S02]  /*50f0*/  USEL UR5, UR14, UR8, !UP0 ;  /* 0x000000080e057287 */ /* 0x000fe4000c000000 */
[----:B------:R-:W-:Y:S02]  /*5100*/  UIMAD UR8, UR42, UR7, URZ ;  /* 0x000000072a0872a4 */ /* 0x000fe4000f8e02ff */
[----:B------:R-:W-:Y:S03]  /*5110*/  UISETP.GE.AND UP0, UPT, UR6, UR4, UPT ;  /* 0x000000040600728c */ /* 0x000fe6000bf06270 */
[----:B------:R-:W-:Y:S01]  /*5120*/  UMOV UR4, UR11 ;  /* 0x0000000b00047c82 */ /* 0x000fe20008000000 */
[----:B------:R-:W-:Y:S02]  /*5130*/  UISETP.GE.OR UP0, UPT, UR5, UR8, UP0 ;  /* 0x000000080500728c */ /* 0x000fe40008706670 */
[----:B------:R-:W-:Y:S02]  /*5140*/  USHF.R.U32.HI UR4, URZ, UR23, UR4 ;  /* 0x00000017ff047299 */ /* 0x000fe40008011604 */
[----:B------:R-:W-:Y:S02]  /*5150*/  UIMAD.WIDE.U32 UR8, UR5, UR22, URZ ;  /* 0x00000016050872a5 */ /* 0x000fe4000f8e00ff */
[----:B------:R-:W-:Y:S04]  /*5160*/  USEL UR10, UR6, UR4, !UP1 ;  /* 0x00000004060a7287 */ /* 0x000fe8000c800000 */
[----:B------:R-:W-:Y:S01]  /*5170*/  UIADD3 UR11, UPT, UPT, -UR10, URZ, URZ ;  /* 0x000000ff0a0b7290 */ /* 0x000fe2000fffe1ff */
[----:B------:R-:W-:Y:S02]  /*5180*/  @!UP0 UMOV UR4, UR9 ;  /* 0x0000000900048c82 */ /* 0x000fe40008000000 */
[----:B------:R-:W-:Y:S02]  /*5190*/  @!UP0 USHF.R.U32.HI UR4, URZ, UR23, UR4 ;  /* 0x00000017ff048299 */ /* 0x000fe40008011604 */
[----:B------:R-:W-:Y:S02]  /*51a0*/  UIMAD UR8, UR42, UR11, UR6 ;  /* 0x0000000b2a0872a4 */ /* 0x000fe4000f8e0206 */
[----:B------:R-:W-:Y:S02]  /*51b0*/  @!UP0 USEL UR4, UR5, UR4, !UP1 ;  /* 0x0000000405048287 */ /* 0x000fe4000c800000 */
[----:B------:R-:W-:Y:S02]  /*51c0*/  UISETP.NE.AND UP1, UPT, UR16, URZ, UPT ;  /* 0x000000ff1000728c */ /* 0x000fe4000bf25270 */
[----:B------:R-:W-:Y:S02]  /*51d0*/  @!UP0 UIMAD UR8, UR7, UR8, UR4 ;  /* 0x00000008070882a4 */ /* 0x000fe4000f8e0204 */
[----:B------:R-:W-:Y:S02]  /*51e0*/  @!UP0 UIADD3 UR9, UPT, UPT, UR10, -UR4, URZ ;  /* 0x800000040a098290 */ /* 0x000fe4000fffe0ff */
[----:B------:R-:W-:Y:S02]  /*51f0*/  UIADD3 UR4, UPT, UPT, -UR5, URZ, URZ ;  /* 0x000000ff05047290 */ /* 0x000fe4000fffe1ff */
[----:B------:R-:W-:Y:S02]  /*5200*/  UIADD3 UR7, UPT, UPT, -UR6, URZ, URZ ;  /* 0x000000ff06077290 */ /* 0x000fe4000fffe1ff */
[----:B------:R-:W-:Y:S02]  /*5210*/  @!UP0 UIMAD UR6, UR9, UR42, UR5 ;  /* 0x0000002a090682a4 */ /* 0x000fe4000f8e0205 */
[----:B------:R-:W-:Y:S02]  /*5220*/  UIMAD UR14, UR15, UR4, UR14 ;  /* 0x000000040f0e72a4 */ /* 0x000fe4000f8e020e */
[----:B------:R-:W-:Y:S01]  /*5230*/  UIMAD UR13, UR34, UR7, UR13 ;  /* 0x00000007220d72a4 */ /* 0x000fe2000f8e020d */
[----:B------:R-:W-:Y:S02]  /*5240*/  @!UP0 UMOV UR5, UR8 ;  /* 0x0000000800058c82 */ /* 0x000fe40008000000 */
[----:B------:R-:W-:Y:S02]  /*5250*/  UIMAD UR14, UR5, UR15, UR14 ;  /* 0x0000000f050e72a4 */ /* 0x000fe4000f8e020e */
[----:B------:R-:W-:Y:S11]  /*5260*/  UIMAD UR13, UR6, UR34, UR13 ;  /* 0x00000022060d72a4 */ /* 0x000ff6000f8e020d */
[----:B------:R-:W-:Y:S01]  /*5270*/  @!UPT UIADD3 URZ, UPT, UPT, URZ, URZ, URZ ;  /* 0x000000fffffff290 */ /* 0x000fe2000fffe0ff */
.L_x_98:
[----:B------:R-:W2:Y:S01]  /*5280*/  @!UP3 LDCU.128 UR8, c[0x0][0xb10] ;  /* 0x00016200ff08b7ac */ /* 0x000ea20008000c00 */
[----:B------:R-:W-:Y:S02]  /*5290*/  ISETP.NE.U32.AND P0, PT, RZ, UR30, PT ;  /* 0x0000001eff007c0c */ /* 0x000fe4000bf05070 */
[----:B------:R-:W-:Y:S02]  /*52a0*/  SHF.L.U32 R4, R11, 0x1f, RZ ;  /* 0x0000001f0b047819 */ /* 0x000fe400000006ff */
[----:B------:R-:W-:Y:S01]  /*52b0*/  ISETP.NE.AND.EX P0, PT, RZ, UR31, PT, P0 ;  /* 0x0000001fff007c0c */ /* 0x000fe2000bf05300 */
[----:B------:R-:W4:Y:S01]  /*52c0*/  @!UP3 LDCU UR5, c[0x0][0xb0c] ;  /* 0x00016180ff05b7ac */ /* 0x000f220008000800 */
[----:B------:R-:W-:Y:S02]  /*52d0*/  USHF.L.U32 UR27, UR20, 0x6, URZ ;  /* 0x00000006141b7899 */ /* 0x000fe400080006ff */
[----:B------:R-:W-:Y:S02]  /*52e0*/  UIMAD UR26, UR24, 0xc0, URZ ;  /* 0x000000c0181a78a4 */ /* 0x000fe4000f8e02ff */
[----:B--2---:R-:W-:Y:S07]  /*52f0*/  UIMAD.WIDE.U32 UR6, UR14, UR8, URZ ;  /* 0x000000080e0672a5 */ /* 0x004fee000f8e00ff */
[----:B------:R-:W-:Y:S01]  /*5300*/  @!UP3 UMOV UR4, UR7 ;  /* 0x000000070004bc82 */ /* 0x000fe20008000000 */
[----:B----4-:R-:W-:Y:S02]  /*5310*/  @!UP3 UISETP.NE.AND UP0, UPT, UR5, 0x1, UPT ;  /* 0x000000010500b88c */ /* 0x010fe4000bf05270 */
[----:B------:R-:W-:Y:S02]  /*5320*/  @!UP3 USHF.R.U32.HI UR4, URZ, UR9, UR4 ;  /* 0x00000009ff04b299 */ /* 0x000fe40008011604 */
[----:B------:R-:W-:Y:S02]  /*5330*/  UIMAD.WIDE.U32 UR6, UR13, UR11, URZ ;  /* 0x0000000b0d0672a5 */ /* 0x000fe4000f8e00ff */
[----:B------:R-:W-:Y:S02]  /*5340*/  @!UP3 USEL UR8, UR14, UR4, !UP0 ;  /* 0x000000040e08b287 */ /* 0x000fe4000c000000 */
[----:B------:R-:W-:Y:S03]  /*5350*/  @!UP3 UISETP.NE.AND UP0, UPT, UR10, 0x1, UPT ;  /* 0x000000010a00b88c */ /* 0x000fe6000bf05270 */
[----:B------:R-:W-:Y:S02]  /*5360*/  @!UP3 UMOV UR6, UR7 ;  /* 0x000000070006bc82 */ /* 0x000fe40008000000 */
[----:B------:R-:W2:Y:S02]  /*5370*/  @!UP3 LDCU UR4, c[0x0][0xb20] ;  /* 0x00016400ff04b7ac */ /* 0x000ea40008000800 */
[----:B--2---:R-:W-:Y:S04]  /*5380*/  @!UP3 USHF.R.U32.HI UR6, URZ, UR4, UR6 ;  /* 0x00000004ff06b299 */ /* 0x004fe80008011606 */
[----:B------:R-:W-:Y:S04]  /*5390*/  @!UP3 USEL UR6, UR13, UR6, !UP0 ;  /* 0x000000060d06b287 */ /* 0x000fe8000c000000 */
[----:B------:R-:W-:Y:S02]  /*53a0*/  @!UP3 UIADD3 UR4, UPT, UPT, -UR8, UR6, URZ ;  /* 0x000000060804b290 */ /* 0x000fe4000fffe1ff */
[----:B------:R-:W-:Y:S02]  /*53b0*/  @!UP3 UIADD3 UR6, UPT, UPT, UR8, -UR6, URZ ;  /* 0x800000060806b290 */ /* 0x000fe4000fffe0ff */
[----:B------:R-:W-:Y:S02]  /*53c0*/  @!UP3 UIMAD UR14, UR4, UR5, UR14 ;  /* 0x00000005040eb2a4 */ /* 0x000fe4000f8e020e */
[----:B------:R-:W-:Y:S01]  /*53d0*/  @!UP3 UIMAD UR13, UR6, UR10, UR13 ;  /* 0x0000000a060db2a4 */ /* 0x000fe2000f8e020d */
[----:B------:R-:W-:Y:S11]  /*53e0*/  BRA.U UP4, `(.L_x_99) ;  /* 0x0000000104107547 */ /* 0x000ff6000b800000 */
[----:B-1----:R-:W-:Y:S04]  /*53f0*/  MOV R0, UR39 ;  /* 0x0000002700007c02 */ /* 0x002fe80008000f00 */
[----:B------:R-:W-:Y:S04]  /*5400*/  SHF.L.U32 R5, R0, 0x1f, RZ ;  /* 0x0000001f00057819 */ /* 0x000fe800000006ff */
[----:B------:R-:W1:Y:S02]  /*5410*/  SYNCS.PHASECHK.TRANS64.TRYWAIT P1, [UR21+0x1c8], R5 ;  /* 0x0001c805ff0075a7 */ /* 0x000e640008021115 */
[----:B-1----:R-:W-:Y:S05]  /*5420*/  @!P1 BRA `(.L_x_100) ;  /* 0x0000005000509947 */ /* 0x002fea0003800000 */
.L_x_99:
[----:B------:R-:W-:Y:S05]  /*5430*/  BRA.U !UP6, `(.L_x_101) ;  /* 0x000000010e387547 */ /* 0x000fea000b800000 */
[----:B------:R-:W-:Y:S01]  /*5440*/  UPLOP3.LUT UP1, UPT, UPT, UPT, UP5, 0x80, 0x8 ;  /* 0x000000000008789c */ /* 0x000fe20003f2f050 */
[----:B-1----:R-:W-:Y:S01]  /*5450*/  HFMA2 R0, -RZ, RZ, 0, 5.9604644775390625e-08 ;  /* 0x00000001ff007431 */ /* 0x002fe200000001ff */
[----:B------:R-:W1:Y:S01]  /*5460*/  LDCU.64 UR8, c[0x0][0x358] ;  /* 0x00006b00ff0877ac */ /* 0x000e620008000a00 */
[----:B------:R-:W-:Y:S03]  /*5470*/  IMAD.MOV.U32 R86, RZ, RZ, 0x1 ;  /* 0x00000001ff567424 */ /* 0x000fe600078e00ff */
[----:B------:R-:W-:Y:S05]  /*5480*/  PLOP3.LUT P1, PT, PT, PT, UP1, 0x80, 0x8 ;  /* 0x000000000008781c */ /* 0x000fea0003f2f018 */
[----:B------:R-:W2:Y:S01]  /*5490*/  @UP1 LDCU.64 UR4, c[0x0][0x888] ;  /* 0x00011100ff0417ac */ /* 0x000ea20008000a00 */
[----:B------:R-:W-:Y:S07]  /*54a0*/  @UP1 UIMAD UR6, UR36, UR30, URZ ;  /* 0x0000001e240612a4 */ /* 0x000fee000f8e02ff */
[----:B------:R-:W-:Y:S01]  /*54b0*/  @!P1 PRMT R86, R0, 0x7610, R86 ;  /* 0x0000761000569816 */ /* 0x000fe20000000056 */
[----:B--2---:R-:W-:Y:S06]  /*54c0*/  @UP1 UIMAD.WIDE UR4, UR6, 0x4, UR4 ;  /* 0x00000004060418a5 */ /* 0x004fec000f8e0204 */
[----:B------:R-:W-:Y:S01]  /*54d0*/  IMAD.U32 R6, RZ, RZ, UR4 ;  /* 0x00000004ff067e24 */ /* 0x000fe2000f8e00ff */
[----:B------:R-:W-:Y:S04]  /*54e0*/  MOV R7, UR5 ;  /* 0x0000000500077c02 */ /* 0x000fe80008000f00 */
[----:B------:R-:W2:Y:S01]  /*54f0*/  @!UP1 LDCU UR4, c[0x0][0x880] ;  /* 0x00011000ff0497ac */ /* 0x000ea20008000800 */
[----:B-1---5:R4:W5:Y:S02]  /*5500*/  @P1 LDG.E R39, desc[UR8][R6.64] ;  /* 0x0000000806271981 */ /* 0x022964000c1e1900 */
[----:B--2-4-:R-:W-:Y:S07]  /*5510*/  @!P1 IMAD.U32 R39, RZ, RZ, UR4 ;  /* 0x00000004ff279e24 */ /* 0x014fee000f8e00ff */
.L_x_101:
[----:B-----5:R-:W-:Y:S01]  /*5520*/  @!P0 FSETP.EQ.AND P2, PT, R39, RZ, PT ;  /* 0x000000ff2700820b */ /* 0x020fe20003f42000 */
[----:B------:R-:W-:Y:S01]  /*5530*/  @!UPT UIADD3 URZ, UPT, UPT, URZ, URZ, URZ ;  /* 0x000000fffffff290 */ /* 0x000fe2000fffe0ff */
[----:B------:R-:W-:Y:S11]  /*5540*/  @!P0 BRA `(.L_x_102) ;  /* 0x0000000000148947 */ /* 0x000ff60003800000 */
[----:B------:R-:W-:Y:S02]  /*5550*/  LOP3.LUT P0, RZ, R86, 0xff, RZ, 0xc0, !PT ;  /* 0x000000ff56ff7812 */ /* 0x000fe4000780c0ff */
[----:B------:R-:W-:Y:S04]  /*5560*/  PLOP3.LUT P2, PT, PT, PT, UP1, 0x80, 0x8 ;  /* 0x000000000008781c */ /* 0x000fe80003f4f018 */
[----:B------:R-:W-:Y:S07]  /*5570*/  PLOP3.LUT P2, PT, P2, PT, PT, 0x8, 0x80 ;  /* 0x000000000080781c */ /* 0x000fee000174e170 */
[----:B------:R-:W-:Y:S11]  /*5580*/  @P0 FSETP.EQ.AND P2, PT, R39, RZ, PT ;  /* 0x000000ff2700020b */ /* 0x000ff60003f42000 */
[----:B------:R-:W-:Y:S02]  /*5590*/  @!UPT UIADD3 URZ, UPT, UPT, URZ, URZ, URZ ;  /* 0x000000fffffff290 */ /* 0x000fe4000fffe0ff */
.L_x_102:
[----:B------:R-:W2:Y:S01]  /*55a0*/  SYNCS.PHASECHK.TRANS64.TRYWAIT P0, [UR21+0x1a8], R4 ;  /* 0x0001a804ff0075a7 */ /* 0x000ea20008001115 */
[----:B------:R-:W-:Y:S04]  /*55b0*/  ELECT P1, URZ, PT ;  /* 0x0000000000ff782f */ /* 0x000fe80003820000 */
[----:B------:R-:W-:Y:S01]  /*55c0*/  PLOP3.LUT P1, PT, P2, P1, PT, 0xf2, 0x2f ;  /* 0x00000000002f781c */ /* 0x000fe20001723e72 */
[----:B------:R-:W-:Y:S01]  /*55d0*/  @!UPT UIADD3 URZ, UPT, UPT, URZ, URZ, URZ ;  /* 0x000000fffffff290 */ /* 0x000fe2000fffe0ff */
[----:B--2---:R-:W-:Y:S11]  /*55e0*/  @!P0 BRA `(.L_x_103) ;  /* 0x0000004c00f88947 */ /* 0x004ff60003800000 */
.L_x_221:
[----:B------:R-:W-:Y:S01]  /*55f0*/  @!P1 IADD3 R2, P0, PT, R12, 0x580, RZ ;  /* 0x000005800c029810 */ /* 0x000fe20007f1e0ff */
[----:B------:R-:W-:Y:S01]  /*5600*/  VOTEU.ALL UP0, P1 ;  /* 0x0000000000ff7886 */ /* 0x000fe20000800000 */
[----:B------:R-:W-:Y:S01]  /*5610*/  UMOV UR6, 0x0 ;  /* 0x0000000000067882 */ /* 0x000fe20000000000 */
[----:B------:R-:W-:Y:S01]  /*5620*/  UMOV UR7, 0x10000000 ;  /* 0x1000000000077882 */ /* 0x000fe20000000000 */
[----:B------:R-:W-:Y:S01]  /*5630*/  @!P1 R2UR UR5, R2 ;  /* 0x00000000020592ca */ /* 0x000fe200000e0000 */
[----:B-1----:R-:W-:Y:S01]  /*5640*/  @!P1 IMAD.X R0, RZ, RZ, R13, P0 ;  /* 0x000000ffff009224 */ /* 0x002fe200000e060d */
[----:B------:R-:W-:Y:S01]  /*5650*/  @!UP0 UIADD3 UR24, UPT, UPT, UR21, 0x400, URZ ;  /* 0x0000040015188890 */ /* 0x000fe2000fffe0ff */
[----:B------:R-:W-:Y:S01]  /*5660*/  VOTEU.ALL UP0, P1 ;  /* 0x0000000000ff7886 */ /* 0x000fe20000800000 */
[----:B------:R-:W-:Y:S02]  /*5670*/  UMOV UR28, UR36 ;  /* 0x00000024001c7c82 */ /* 0x000fe40008000000 */
[----:B------:R-:W-:Y:S01]  /*5680*/  @!P1 R2UR UR4, R0 ;  /* 0x00000000000492ca */ /* 0x000fe200000e0000 */
[----:B------:R-:W-:Y:S06]  /*5690*/  @!P1 IMAD.MOV.U32 R0, RZ, RZ, 0x1000 ;  /* 0x00001000ff009424 */ /* 0x000fec00078e00ff */
[----:B------:R-:W-:Y:S06]  /*56a0*/  IMAD.U32 R6, RZ, RZ, UR5 ;  /* 0x00000005ff067e24 */ /* 0x000fec000f8e00ff */
[----:B------:R-:W-:Y:S01]  /*56b0*/  IMAD.U32 R7, RZ, RZ, UR4 ;  /* 0x00000004ff077e24 */ /* 0x000fe2000f8e00ff */
[----:B------:R-:W-:Y:S04]  /*56c0*/  @!P1 R2UR UR4, R6 ;  /* 0x00000000060492ca */ /* 0x000fe800000e0000 */
[----:B------:R-:W-:Y:S11]  /*56d0*/  @!P1 R2UR UR5, R7 ;  /* 0x00000000070592ca */ /* 0x000ff600000e0000 */
[----:B------:R-:W-:Y:S02]  /*56e0*/  @!UPT UIADD3 URZ, UPT, UPT, URZ, URZ, URZ ;  /* 0x000000fffffff290 */ /* 0x000fe4000fffe0ff */
[----:B------:R1:W-:Y:S01]  /*56f0*/  @!UP0 UTMALDG.3D [UR24], [UR4], desc[UR6] ;  /* 0x00000618040085b4 */ /* 0x0003e20008011000 */
[----:B------:R1:W-:Y:S01]  /*5700*/  @!P1 SYNCS.ARRIVE.TRANS64.RED.A0TR RZ, [UR21+0x190], R0 ;  /* 0x00019000ffff99a7 */ /* 0x0003e20008300415 */
[----:B------:R-:W-:Y:S01]  /*5710*/  SYNCS.ARRIVE.TRANS64.RED.A1T0 RZ, [UR43], RZ ;  /* 0x000000ffffff79a7 */ /* 0x000fe2000810042b */
[----:B------:R-:W2:Y:S02]  /*5720*/  SYNCS.PHASECHK.TRANS64.TRYWAIT P0, [UR21+0x1b0], R4 ;  /* 0x0001b004ff0075a7 */ /* 0x000ea40008001115 */
[----:B-12---:R-:W-:Y:S05]  /*5730*/  @!P0 BRA `(.L_x_104) ;  /* 0x0000004c00bc8947 */ /* 0x006fea0003800000 */
.L_x_223:
[----:B------:R-:W-:Y:S01]  /*5740*/  @!P1 IADD3 R2, P0, PT, R12, 0x580, RZ ;  /* 0x000005800c029810 */ /* 0x000fe20007f1e0ff */
[----:B------:R-:W-:Y:S01]  /*5750*/  VOTEU.ALL UP0, P1 ;  /* 0x0000000000ff7886 */ /* 0x000fe20000800000 */
[----:B------:R-:W-:Y:S01]  /*5760*/  UMOV UR6, 0x0 ;  /* 0x0000000000067882 */ /* 0x000fe20000000000 */
[----:B------:R-:W-:Y:S01]  /*5770*/  UMOV UR7, 0x10000000 ;  /* 0x1000000000077882 */ /* 0x000fe20000000000 */
[----:B------:R-:W-:Y:S01]  /*5780*/  @!P1 R2UR UR5, R2 ;  /* 0x00000000020592ca */ /* 0x000fe200000e0000 */
[----:B------:R-:W-:Y:S01]  /*5790*/  @!P1 IMAD.X R0, RZ, RZ, R13, P0 ;  /* 0x000000ffff009224 */ /* 0x000fe200000e060d */
[----:B------:R-:W-:Y:S01]  /*57a0*/  @!UP0 UIADD3 UR18, UPT, UPT, UR26, 0x40, URZ ;  /* 0x000000401a128890 */ /* 0x000fe2000fffe0ff */
[----:B------:R-:W-:Y:S01]  /*57b0*/  VIADD R10, R10, 0x1 ;  /* 0x000000010a0a7836 */ /* 0x000fe20000000000 */
[----:B------:R-:W-:Y:S02]  /*57c0*/  @!UP0 UIADD3 UR16, UPT, UPT, UR21, 0x1400, URZ ;  /* 0x0000140015108890 */ /* 0x000fe4000fffe0ff */
[----:B------:R-:W-:Y:S01]  /*57d0*/  @!P1 R2UR UR4, R0 ;  /* 0x00000000000492ca */ /* 0x000fe200000e0000 */
[----:B------:R-:W-:Y:S01]  /*57e0*/  VOTEU.ALL UP0, P1 ;  /* 0x0000000000ff7886 */ /* 0x000fe20000800000 */
[----:B------:R-:W-:Y:S01]  /*57f0*/  @!P1 IMAD.MOV.U32 R0, RZ, RZ, 0x1000 ;  /* 0x00001000ff009424 */ /* 0x000fe200078e00ff */
[----:B------:R-:W-:Y:S01]  /*5800*/  UMOV UR19, UR27 ;  /* 0x0000001b00137c82 */ /* 0x000fe20008000000 */
[----:B------:R-:W-:Y:S03]  /*5810*/  UMOV UR20, UR36 ;  /* 0x0000002400147c82 */ /* 0x000fe60008000000 */
        /* <DEDUP_REMOVED lines=8> */
[----:B------:R-:W4:Y:S02]  /*58a0*/  SYNCS.PHASECHK.TRANS64.TRYWAIT P0, [UR21+0x1b8], R4 ;  /* 0x0001b804ff0075a7 */ /* 0x000f240008001115 */
[----:B--2-4-:R-:W-:Y:S05]  /*58b0*/  @!P0 BRA `(.L_x_105) ;  /* 0x0000004c00748947 */ /* 0x014fea0003800000 */
.L_x_225:
[----:B------:R-:W-:Y:S01]  /*58c0*/  @!P1 IADD3 R2, P0, PT, R12, 0x580, RZ ;  /* 0x000005800c029810 */ /* 0x000fe20007f1e0ff */
[----:B------:R-:W-:Y:S01]  /*58d0*/  VOTEU.ALL UP0, P1 ;  /* 0x0000000000ff7886 */ /* 0x000fe20000800000 */
[----:B------:R-:W-:Y:S01]  /*58e0*/  UMOV UR6, 0x0 ;  /* 0x0000000000067882 */ /* 0x000fe20000000000 */
[----:B------:R-:W-:Y:S01]  /*58f0*/  UMOV UR7, 0x10000000 ;  /* 0x1000000000077882 */ /* 0x000fe20000000000 */
[----:B------:R-:W-:Y:S01]  /*5900*/  @!P1 R2UR UR5, R2 ;  /* 0x00000000020592ca */ /* 0x000fe200000e0000 */
[----:B------:R-:W-:Y:S01]  /*5910*/  @!P1 IMAD.X R0, RZ, RZ, R13, P0 ;  /* 0x000000ffff009224 */ /* 0x000fe200000e060d */
[----:B------:R-:W-:Y:S01]  /*5920*/  @!UP0 UIADD3 UR10, UPT, UPT, UR26, 0x80, URZ ;  /* 0x000000801a0a8890 */ /* 0x000fe2000fffe0ff */
[----:B------:R-:W-:Y:S01]  /*5930*/  ISETP.NE.AND P0, PT, R10, 0x2, PT ;  /* 0x000000020a00780c */ /* 0x000fe20003f05270 */
[----:B------:R-:W-:Y:S01]  /*5940*/  @!UP0 UIADD3 UR8, UPT, UPT, UR21, 0x2400, URZ ;  /* 0x0000240015088890 */ /* 0x000fe2000fffe0ff */
[----:B------:R-:W-:Y:S01]  /*5950*/  LOP3.LUT R11, R11, 0x1, RZ, 0x3c, !PT ;  /* 0x000000010b0b7812 */ /* 0x000fe200078e3cff */
[----:B------:R-:W-:Y:S01]  /*5960*/  @!UP0 UIADD3 UR9, UPT, UPT, UR21, 0x1a0, URZ ;  /* 0x000001a015098890 */ /* 0x000fe2000fffe0ff */
[----:B------:R-:W-:Y:S01]  /*5970*/  @!P1 R2UR UR4, R0 ;  /* 0x00000000000492ca */ /* 0x000fe200000e0000 */
[----:B------:R-:W-:Y:S01]  /*5980*/  VOTEU.ALL UP0, P1 ;  /* 0x0000000000ff7886 */ /* 0x000fe20000800000 */
[----:B------:R-:W-:Y:S01]  /*5990*/  UMOV UR11, UR27 ;  /* 0x0000001b000b7c82 */ /* 0x000fe20008000000 */
[----:B------:R-:W-:Y:S01]  /*59a0*/  UMOV UR12, UR36 ;  /* 0x00000024000c7c82 */ /* 0x000fe20008000000 */
[----:B------:R-:W-:Y:S01]  /*59b0*/  SEL R0, RZ, 0x1, P0 ;  /* 0x00000001ff007807 */ /* 0x000fe20000000000 */
[----:B------:R-:W-:Y:S01]  /*59c0*/  UIADD3 UR24, UPT, UPT, UR13, UR62, URZ ;  /* 0x0000003e0d187290 */ /* 0x000fe2000fffe0ff */
[----:B-1----:R-:W-:Y:S01]  /*59d0*/  IMAD.U32 R4, RZ, RZ, UR5 ;  /* 0x00000005ff047e24 */ /* 0x002fe2000f8e00ff */
[----:B------:R-:W-:Y:S01]  /*59e0*/  SEL R10, R10, RZ, P0 ;  /* 0x000000ff0a0a7207 */ /* 0x000fe20000000000 */
[----:B------:R-:W-:Y:S01]  /*59f0*/  UIADD3 UR20, UPT, UPT, UR14, UR63, URZ ;  /* 0x0000003f0e147290 */ /* 0x000fe2000fffe0ff */
[----:B------:R-:W-:Y:S01]  /*5a00*/  LOP3.LUT R9, R9, R0, RZ, 0x3c, !PT ;  /* 0x0000000009097212 */ /* 0x000fe200078e3cff */
[----:B------:R-:W-:Y:S01]  /*5a10*/  UMOV UR36, UR29 ;  /* 0x0000001d00247c82 */ /* 0x000fe20008000000 */
[----:B------:R-:W-:Y:S02]  /*5a20*/  UPLOP3.LUT UP4, UPT, UPT, UPT, UPT, 0x80, 0x8 ;  /* 0x000000000008789c */ /* 0x000fe40003f8f070 */
[----:B------:R-:W-:Y:S01]  /*5a30*/  IMAD.U32 R5, RZ, RZ, UR4 ;  /* 0x00000004ff057e24 */ /* 0x000fe2000f8e00ff */
[----:B------:R-:W-:Y:S04]  /*5a40*/  @!P1 R2UR UR4, R4 ;  /* 0x00000000040492ca */ /* 0x000fe800000e0000 */
[----:B------:R-:W-:Y:S11]  /*5a50*/  @!P1 R2UR UR5, R5 ;  /* 0x00000000050592ca */ /* 0x000ff600000e0000 */
[----:B------:R-:W-:Y:S02]  /*5a60*/  @!UPT UIADD3 URZ, UPT, UPT, URZ, URZ, URZ ;  /* 0x000000fffffff290 */ /* 0x000fe4000fffe0ff */
[----:B------:R1:W-:Y:S01]  /*5a70*/  @!UP0 UTMALDG.3D [UR8], [UR4], desc[UR6] ;  /* 0x00000608040085b4 */ /* 0x0003e20008011000 */
[----:B------:R1:W-:Y:S01]  /*5a80*/  @!P1 SYNCS.ARRIVE.TRANS64.RED.A0TR RZ, [UR21+0x1a0], R3 ;  /* 0x0001a003ffff99a7 */ /* 0x0003e20008300415 */
[----:B------:R-:W-:Y:S01]  /*5a90*/  SYNCS.ARRIVE.TRANS64.RED.A1T0 RZ, [UR40], RZ ;  /* 0x000000ffffff79a7 */ /* 0x000fe20008100428 */
[----:B------:R-:W-:Y:S05]  /*5aa0*/  BRA.U UP2, `(.L_x_106) ;  /* 0xfffffff102b87547 */ /* 0x000fea000b83ffff */
[----:B-1----:R-:W-:-:S04]  /*5ab0*/  SHF.L.U32 R3, R11, 0x1f, RZ ;  /* 0x0000001f0b037819 */ /* 0x002fc800000006ff */
[----:B------:R-:W1:Y:S02]  /*5ac0*/  SYNCS.PHASECHK.TRANS64.TRYWAIT P0, [UR21+0x1a8], R3 ;  /* 0x0001a803ff0075a7 */ /* 0x000e640008001115 */
[----:B-1----:R-:W-:Y:S05]  /*5ad0*/  @!P0 BRA `(.L_x_107) ;  /* 0x0000004c00048947 */ /* 0x002fea0003800000 */
.L_x_227:
[----:B------:R-:W2:Y:S02]  /*5ae0*/  SYNCS.PHASECHK.TRANS64.TRYWAIT P0, [UR21+0x1b0], R3 ;  /* 0x0001b003ff0075a7 */ /* 0x000ea40008001115 */
[----:B--2---:R-:W-:Y:S05]  /*5af0*/  @!P0 BRA `(.L_x_108) ;  /* 0x0000004c00148947 */ /* 0x004fea0003800000 */
.L_x_229:
[----:B-1----:R-:W-:-:S07]  /*5b00*/  MOV R0, UR21 ;  /* 0x0000001500007c02 */ /* 0x002fce0008000f00 */
.L_x_109:
[----:B-1----:R-:W-:-:S04]  /*5b10*/  SHF.L.U32 R3, R11, 0x1f, RZ ;  /* 0x0000001f0b037819 */ /* 0x002fc800000006ff */
[----:B------:R1:W2:Y:S03]  /*5b20*/  SYNCS.PHASECHK.TRANS64.TRYWAIT P0, [R0+URZ+0x1b8], R3 ;  /* 0x0001b803000075a7 */ /* 0x0002a600080011ff */
[----:B--2---:R-:W-:Y:S05]  /*5b30*/  @!P0 NANOSLEEP.SYNCS 0x989680 ;  /* 0x009896800000895d */ /* 0x004fea0003900000 */
[----:B------:R-:W2:Y:S02]  /*5b40*/  @!P0 SYNCS.PHASECHK.TRANS64 P0, [R0+URZ+0x1b8], R3 ;  /* 0x0001b803000085a7 */ /* 0x000ea400080010ff */
[----:B--23--:R-:W-:Y:S05]  /*5b50*/  @P0 EXIT ;  /* 0x000000000000094d */ /* 0x00cfea0003800000 */
[----:B------:R-:W-:Y:S05]  /*5b60*/  BRA `(.L_x_109) ;  /* 0xfffffffc00e87947 */ /* 0x000fea000383ffff */
.L_x_96:
[----:B------:R-:W-:-:S06]  /*5b70*/  UISETP.GE.AND UP0, UPT, UR21, 0x4, UPT ;  /* 0x000000041500788c */ /* 0x000fcc000bf06270 */
[----:B------:R-:W-:-:S13]  /*5b80*/  PLOP3.LUT P0, PT, PT, PT, UP0, 0x80, 0x8 ;  /* 0x000000000008781c */ /* 0x000fda0003f0f008 */
[----:B-1----:R-:W-:Y:S05]  /*5b90*/  @!P0 EXIT ;  /* 0x000000000000894d */ /* 0x002fea0003800000 */
[----:B------:R-:W1:Y:S08]  /*5ba0*/  S2UR UR4, SR_CgaCtaId ;  /* 0x00000000000479c3 */ /* 0x000e700000008800 */
[----:B------:R-:W-:Y:S01]  /*5bb0*/  BAR.SYNC.DEFER_BLOCKING 0x6, 0xa0 ;  /* 0x0182800000007b1d */ /* 0x000fe20000010000 */
[C---:B------:R-:W-:Y:S01]  /*5bc0*/  IMAD.SHL.U32 R2, R95.reuse, 0x20, RZ ;  /* 0x000000205f027824 */ /* 0x040fe200078e00ff */
[C---:B------:R-:W-:Y:S01]  /*5bd0*/  LOP3.LUT R96, R95.reuse, 0x60, RZ, 0xc0, !PT ;  /* 0x000000605f607812 */ /* 0x040fe200078ec0ff */
[----:B------:R-:W-:-:S02]  /*5be0*/  IMAD.SHL.U32 R7, R95, 0x40, RZ ;  /* 0x000000405f077824 */ /* 0x000fc400078e00ff */
[----:B------:R-:W-:Y:S02]  /*5bf0*/  HFMA2 R36, -RZ, RZ, 0, 0 ;  /* 0x00000000ff247431 */ /* 0x000fe400000001ff */
[----:B------:R-:W-:Y:S01]  /*5c00*/  IMAD.SHL.U32 R5, R95, 0x2, RZ ;  /* 0x000000025f057824 */ /* 0x000fe200078e00ff */
[----:B------:R-:W-:Y:S01]  /*5c10*/  UMOV UR44, 0x400 ;  /* 0x00000400002c7882 */ /* 0x000fe20000000000 */
[----:B------:R-:W2:Y:S01]  /*5c20*/  LDC.64 R84, c[0x0][0x8b0] ;  /* 0x00022c00ff547b82 */ /* 0x000ea20000000a00 */
[----:B------:R-:W-:Y:S01]  /*5c30*/  LOP3.LUT R2, R2, 0xc00, RZ, 0xc0, !PT ;  /* 0x00000c0002027812 */ /* 0x000fe200078ec0ff */
[----:B------:R-:W-:Y:S01]  /*5c40*/  IMAD.MOV.U32 R94, RZ, RZ, RZ ;  /* 0x000000ffff5e7224 */ /* 0x000fe200078e00ff */
[----:B------:R-:W-:Y:S01]  /*5c50*/  LOP3.LUT R4, R7, 0x180, RZ, 0xc0, !PT ;  /* 0x0000018007047812 */ /* 0x000fe200078ec0ff */
[----:B------:R-:W-:Y:S01]  /*5c60*/  IMAD.MOV.U32 R89, RZ, RZ, RZ ;  /* 0x000000ffff597224 */ /* 0x000fe200078e00ff */
[----:B------:R-:W-:Y:S02]  /*5c70*/  LOP3.LUT R2, R2, 0x40, R7, 0xf8, !PT ;  /* 0x0000004002027812 */ /* 0x000fe400078ef807 */
[----:B------:R-:W-:-:S02]  /*5c80*/  CS2R R92, SRZ ;  /* 0x00000000005c7805 */ /* 0x000fc4000001ff00 */
[----:B------:R-:W-:Y:S01]  /*5c90*/  LOP3.LUT R5, R4, 0x20, R5, 0xf8, !PT ;  /* 0x0000002004057812 */ /* 0x000fe200078ef805 */
[----:B------:R-:W3:Y:S01]  /*5ca0*/  LDC.64 R74, c[0x0][0x8a8] ;  /* 0x00022a00ff4a7b82 */ /* 0x000ee20000000a00 */
[----:B------:R-:W-:Y:S01]  /*5cb0*/  LOP3.LUT R73, R2, 0x200, R7, 0xf8, !PT ;  /* 0x0000020002497812 */ /* 0x000fe200078ef807 */
[C---:B------:R-:W-:Y:S01]  /*5cc0*/  IMAD.U32 R2, R95.reuse, 0x10000, RZ ;  /* 0x000100005f027824 */ /* 0x040fe200078e00ff */
[----:B------:R-:W4:Y:S01]  /*5cd0*/  LDCU UR58, c[0x0][0x370] ;  /* 0x00006e00ff3a77ac */ /* 0x000f220008000800 */
[C---:B------:R-:W-:Y:S01]  /*5ce0*/  IMAD.SHL.U32 R4, R95.reuse, 0x8, RZ ;  /* 0x000000085f047824 */ /* 0x040fe200078e00ff */
[----:B------:R-:W-:Y:S01]  /*5cf0*/  LOP3.LUT R95, R95, 0x2, RZ, 0xc0, !PT ;  /* 0x000000025f5f7812 */ /* 0x000fe200078ec0ff */
[----:B------:R-:W-:Y:S01]  /*5d00*/  IMAD.MOV.U32 R91, RZ, RZ, RZ ;  /* 0x000000ffff5b7224 */ /* 0x000fe200078e00ff */
[----:B------:R-:W-:Y:S01]  /*5d10*/  LOP3.LUT R2, R2, 0x600000, RZ, 0xc0, !PT ;  /* 0x0060000002027812 */ /* 0x000fe200078ec0ff */
[----:B-1----:R-:W-:Y:S01]  /*5d20*/  ULEA UR44, UR4, UR44, 0x18 ;  /* 0x0000002c042c7291 */ /* 0x002fe2000f8ec0ff */
[----:B------:R-:W-:Y:S01]  /*5d30*/  LOP3.LUT R4, R5, 0x30, R4, 0x78, !PT ;  /* 0x0000003005047812 */ /* 0x000fe200078e7804 */
[----:B------:R-:W-:Y:S01]  /*5d40*/  IMAD.MOV R90, RZ, RZ, -R95 ;  /* 0x000000ffff5a7224 */ /* 0x000fe200078e0a5f */
[----:B------:R-:W1:Y:S02]  /*5d50*/  LDCU UR43, c[0x0][0xb0c] ;  /* 0x00016180ff2b77ac */ /* 0x000e640008000800 */
[----:B------:R-:W-:Y:S01]  /*5d60*/  LOP3.LUT R73, R73, R4, RZ, 0xfc, !PT ;  /* 0x0000000449497212 */ /* 0x000fe200078efcff */
[----:B------:R-:W-:-:S03]  /*5d70*/  UIADD3 UR5, UPT, UPT, UR44, 0x400, URZ ;  /* 0x000004002c057890 */ /* 0x000fc6000fffe0ff */
[----:B------:R-:W4:Y:S01]  /*5d80*/  LDS R3, [UR44+0x280] ;  /* 0x0002802cff037984 */ /* 0x000f220008000800 */
[----:B------:R-:W-:Y:S01]  /*5d90*/  UIADD3 UR4, UPT, UPT, UR44, 0x3400, URZ ;  /* 0x000034002c047890 */ /* 0x000fe2000fffe0ff */
[----:B------:R-:W1:Y:S01]  /*5da0*/  LDCU UR39, c[0x0][0xb30] ;  /* 0x00016600ff2777ac */ /* 0x000e620008000800 */
[----:B------:R-:W-:-:S04]  /*5db0*/  IMAD.U32 R97, RZ, RZ, UR5 ;  /* 0x00000005ff617e24 */ /* 0x000fc8000f8e00ff */
[----:B------:R-:W-:Y:S01]  /*5dc0*/  MOV R98, UR4 ;  /* 0x0000000400627c02 */ /* 0x000fe20008000f00 */
[----:B------:R-:W1:Y:S01]  /*5dd0*/  LDCU.64 UR56, c[0x0][0x888] ;  /* 0x00011100ff3877ac */ /* 0x000e620008000a00 */
[----:B------:R-:W1:Y:S01]  /*5de0*/  LDCU.64 UR40, c[0x0][0xb28] ;  /* 0x00016500ff2877ac */ /* 0x000e620008000a00 */
[----:B------:R-:W1:Y:S01]  /*5df0*/  LDCU.64 UR60, c[0x0][0x890] ;  /* 0x00011200ff3c77ac */ /* 0x000e620008000a00 */
[----:B------:R-:W1:Y:S01]  /*5e00*/  LDCU.128 UR52, c[0x0][0xb10] ;  /* 0x00016200ff3477ac */ /* 0x000e620008000c00 */
[----:B------:R-:W1:Y:S01]  /*5e10*/  LDCU UR47, c[0x0][0x374] ;  /* 0x00006e80ff2f77ac */ /* 0x000e620008000800 */
[----:B------:R-:W-:Y:S01]  /*5e20*/  UMOV UR45, URZ ;  /* 0x000000ff002d7c82 */ /* 0x000fe20008000000 */
[----:B-1234-:R-:W-:-:S07]  /*5e30*/  IMAD.IADD R2, R3, 0x1, R2 ;  /* 0x0000000103027824 */ /* 0x01efce00078e0202 */
.L_x_148:
[----:B------:R-:W-:Y:S02]  /*5e40*/  LEA R8, R89, UR44, 0x3 ;  /* 0x0000002c59087c11 */ /* 0x000fe4000f8e18ff */
[----:B------:R-:W-:Y:S02]  /*5e50*/  SHF.L.U32 R3, R93, 0x1f, RZ ;  /* 0x0000001f5d037819 */ /* 0x000fe400000006ff */
[----:B------:R-:W-:Y:S02]  /*5e60*/  LEA R5, R89, UR44, 0x4 ;  /* 0x0000002c59057c11 */ /* 0x000fe4000f8e20ff */
[----:B-1----:R-:W1:Y:S02]  /*5e70*/  SYNCS.PHASECHK.TRANS64.TRYWAIT P0, [R8+URZ+0x1d0], R3 ;  /* 0x0001d003080075a7 */ /* 0x002e6400080011ff */
[----:B-1----:R-:W-:Y:S05]  /*5e80*/  @!P0 BRA `(.L_x_110) ;  /* 0x0000004800488947 */ /* 0x002fea0003800000 */
.L_x_230:
[----:B------:R-:W2:Y:S01]  /*5e90*/  LDS.128 R4, [R5+0x260] ;  /* 0x0002600005047984 */ /* 0x000ea20000000c00 */
[----:B------:R-:W-:Y:S01]  /*5ea0*/  UISETP.GE.AND UP0, UPT, UR42, 0x1, UPT ;  /* 0x000000012a00788c */ /* 0x000fe2000bf06270 */
[----:B------:R-:W-:Y:S01]  /*5eb0*/  @!PT LDS RZ, [RZ] ;  /* 0x00000000fffff984 */ /* 0x000fe20000000800 */
[----:B------:R-:W-:Y:S01]  /*5ec0*/  @!PT LDS RZ, [RZ] ;  /* 0x00000000fffff984 */ /* 0x000fe20000000800 */
[----:B------:R-:W-:Y:S01]  /*5ed0*/  @!PT LDS RZ, [RZ] ;  /* 0x00000000fffff984 */ /* 0x000fe20000000800 */
[----:B------:R-:W-:Y:S01]  /*5ee0*/  @!PT LDS RZ, [RZ] ;  /* 0x00000000fffff984 */ /* 0x000fe20000000800 */
[----:B------:R3:W-:Y:S06]  /*5ef0*/  MEMBAR.ALL.CTA ;  /* 0x0000000000007992 */ /* 0x0007ec0000008000 */
[----:B---3--:R-:W3:Y:S01]  /*5f00*/  FENCE.VIEW.ASYNC.S ;  /* 0x00000000000073c6 */ /* 0x008ee20000000000 */
[----:B--2---:R-:W-:Y:S11]  /*5f10*/  LOP3.LUT P0, RZ, R6, 0x1, RZ, 0xc0, !PT ;  /* 0x0000000106ff7812 */ /* 0x004ff6000780c0ff */
[----:B------:R-:W-:Y:S02]  /*5f20*/  @!UPT UIADD3 URZ, UPT, UPT, URZ, URZ, URZ ;  /* 0x000000fffffff290 */ /* 0x000fe4000fffe0ff */
[----:B---3--:R-:W-:Y:S01]  /*5f30*/  VOTEU.ANY UP1, P0 ;  /* 0x0000000000ff7886 */ /* 0x008fe20000020100 */
[----:B------:R-:W-:Y:S01]  /*5f40*/  PLOP3.LUT P0, PT, PT, PT, UP1, 0x80, 0x8 ;  /* 0x000000000008781c */ /* 0x000fe20003f0f018 */
[----:B------:R-:W-:Y:S11]  /*5f50*/  UP2UR UR46, UPR, URZ, 0x2 ;  /* 0x00000002ff2e7883 */ /* 0x000ff60008000000 */
[----:B------:R-:W-:Y:S01]  /*5f60*/  @!UPT UIADD3 URZ, UPT, UPT, URZ, URZ, URZ ;  /* 0x000000fffffff290 */ /* 0x000fe2000fffe0ff */
[----:B------:R-:W-:Y:S02]  /*5f70*/  @P0 SHF.R.U32.HI R0, RZ, 0x10, R5 ;  /* 0x00000010ff000819 */ /* 0x000fe40000011605 */
[----:B-1----:R-:W-:Y:S02]  /*5f80*/  @P0 MOV R3, R4 ;  /* 0x0000000400030202 */ /* 0x002fe40000000f00 */
        /* <DEDUP_REMOVED lines=11> */
[----:B------:R-:W2:Y:S01]  /*6040*/  LDCU UR12, c[0x0][0xb20] ;  /* 0x00016400ff0c77ac */ /* 0x000ea20008000800 */
[----:B------:R-:W-:Y:S02]  /*6050*/  UIMAD.WIDE.U32 UR4, UR47, UR55, URZ ;  /* 0x000000372f0472a5 */ /* 0x000fe4000f8e00ff */
[----:B------:R-:W-:Y:S02]  /*6060*/  UIMAD.WIDE.U32 UR6, UR58, UR52, URZ ;  /* 0x000000343a0672a5 */ /* 0x000fe4000f8e00ff */
[----:B------:R-:W-:Y:S02]  /*6070*/  UISETP.NE.AND UP0, UPT, UR54, 0x1, UPT ;  /* 0x000000013600788c */ /* 0x000fe4000bf05270 */
[----:B------:R-:W-:Y:S02]  /*6080*/  UIMAD.WIDE.U32 UR8, UR37, UR55, URZ ;  /* 0x00000037250872a5 */ /* 0x000fe4000f8e00ff */
[----:B------:R-:W-:Y:S02]  /*6090*/  UIMAD.WIDE.U32 UR10, UR38, UR52, URZ ;  /* 0x00000034260a72a5 */ /* 0x000fe4000f8e00ff */
[----:B------:R-:W-:Y:S02]  /*60a0*/  UISETP.NE.AND UP1, UPT, UR43, 0x1, UPT ;  /* 0x000000012b00788c */ /* 0x000fe4000bf25270 */
[----:B------:R-:W-:Y:S01]  /*60b0*/  UISETP.NE.AND UP2, UPT, UR42, 0x1, UPT ;  /* 0x000000012a00788c */ /* 0x000fe2000bf45270 */
[----:B------:R-:W-:Y:S02]  /*60c0*/  UMOV UR4, UR5 ;  /* 0x0000000500047c82 */ /* 0x000fe40008000000 */
[----:B--2---:R-:W-:Y:S03]  /*60d0*/  USHF.R.U32.HI UR5, URZ, UR12, UR4 ;  /* 0x0000000cff057299 */ /* 0x004fe60008011604 */
[----:B------:R-:W-:Y:S02]  /*60e0*/  UMOV UR4, UR7 ;  /* 0x0000000700047c82 */ /* 0x000fe40008000000 */
[----:B------:R-:W-:Y:S02]  /*60f0*/  USHF.R.U32.HI UR7, URZ, UR53, UR4 ;  /* 0x00000035ff077299 */ /* 0x000fe40008011604 */
[----:B------:R-:W-:Y:S02]  /*6100*/  USEL UR4, UR47, UR5, !UP0 ;  /* 0x000000052f047287 */ /* 0x000fe4000c000000 */
[----:B------:R-:W-:Y:S01]  /*6110*/  USEL UR7, UR58, UR7, !UP1 ;  /* 0x000000073a077287 */ /* 0x000fe2000c800000 */
[----:B------:R-:W-:Y:S01]  /*6120*/  UMOV UR5, UR9 ;  /* 0x0000000900057c82 */ /* 0x000fe20008000000 */
[----:B------:R-:W-:Y:S02]  /*6130*/  UIMAD.WIDE.U32 UR8, UR4, UR40, URZ ;  /* 0x00000028040872a5 */ /* 0x000fe4000f8e00ff */
[----:B------:R-:W-:Y:S03]  /*6140*/  USHF.R.U32.HI UR6, URZ, UR12, UR5 ;  /* 0x0000000cff067299 */ /* 0x000fe60008011605 */
[----:B------:R-:W-:Y:S01]  /*6150*/  UMOV UR5, UR11 ;  /* 0x0000000b00057c82 */ /* 0x000fe20008000000 */
[----:B------:R-:W-:Y:S02]  /*6160*/  UIMAD.WIDE.U32 UR10, UR7, UR40, URZ ;  /* 0x00000028070a72a5 */ /* 0x000fe4000f8e00ff */
[----:B------:R-:W-:Y:S02]  /*6170*/  USHF.R.U32.HI UR12, URZ, UR53, UR5 ;  /* 0x00000035ff0c7299 */ /* 0x000fe40008011605 */
[----:B------:R-:W-:Y:S01]  /*6180*/  USEL UR6, UR37, UR6, !UP0 ;  /* 0x0000000625067287 */ /* 0x000fe2000c000000 */
[----:B------:R-:W-:Y:S02]  /*6190*/  UMOV UR5, UR9 ;  /* 0x0000000900057c82 */ /* 0x000fe40008000000 */
[----:B------:R-:W-:Y:S01]  /*61a0*/  UMOV UR10, UR11 ;  /* 0x0000000b000a7c82 */ /* 0x000fe20008000000 */
[----:B------:R-:W-:Y:S02]  /*61b0*/  @UP2 USHF.R.U32.HI UR4, URZ, UR41, UR5 ;  /* 0x00000029ff042299 */ /* 0x000fe40008011605 */
[----:B------:R-:W-:Y:S02]  /*61c0*/  @UP2 USHF.R.U32.HI UR7, URZ, UR41, UR10 ;  /* 0x00000029ff072299 */ /* 0x000fe4000801160a */
[----:B------:R-:W-:Y:S02]  /*61d0*/  UIMAD UR4, UR42, UR4, URZ ;  /* 0x000000042a0472a4 */ /* 0x000fe4000f8e02ff */
[----:B------:R-:W-:Y:S02]  /*61e0*/  UIMAD.WIDE.U32 UR10, UR6, UR40, URZ ;  /* 0x00000028060a72a5 */ /* 0x000fe4000f8e00ff */
[----:B------:R-:W-:Y:S02]  /*61f0*/  USEL UR5, UR38, UR12, !UP1 ;  /* 0x0000000c26057287 */ /* 0x000fe4000c800000 */
[----:B------:R-:W-:Y:S02]  /*6200*/  UIMAD UR8, UR42, UR7, URZ ;  /* 0x000000072a0872a4 */ /* 0x000fe4000f8e02ff */
[----:B------:R-:W-:Y:S03]  /*6210*/  UISETP.GE.AND UP0, UPT, UR6, UR4, UPT ;  /* 0x000000040600728c */ /* 0x000fe6000bf06270 */
[----:B------:R-:W-:Y:S01]  /*6220*/  UMOV UR4, UR11 ;  /* 0x0000000b00047c82 */ /* 0x000fe20008000000 */
[----:B------:R-:W-:Y:S02]  /*6230*/  UISETP.GE.OR UP0, UPT, UR5, UR8, UP0 ;  /* 0x000000080500728c */ /* 0x000fe40008706670 */
[----:B------:R-:W-:Y:S02]  /*6240*/  USHF.R.U32.HI UR4, URZ, UR41, UR4 ;  /* 0x00000029ff047299 */ /* 0x000fe40008011604 */
[----:B------:R-:W-:Y:S02]  /*6250*/  UIMAD.WIDE.U32 UR8, UR5, UR40, URZ ;  /* 0x00000028050872a5 */ /* 0x000fe4000f8e00ff */
[----:B------:R-:W-:Y:S02]  /*6260*/  USEL UR11, UR6, UR4, !UP2 ;  /* 0x00000004060b7287 */ /* 0x000fe4000d000000 */
[----:B------:R-:W-:Y:S02]  /*6270*/  UIADD3 UR8, UPT, UPT, -UR5, URZ, URZ ;  /* 0x000000ff05087290 */ /* 0x000fe4000fffe1ff */
[----:B------:R-:W-:Y:S01]  /*6280*/  UIADD3 UR10, UPT, UPT, -UR11, URZ, URZ ;  /* 0x000000ff0b0a7290 */ /* 0x000fe2000fffe1ff */
[----:B------:R-:W-:Y:S01]  /*6290*/  @!UP0 UMOV UR4, UR9 ;  /* 0x0000000900048c82 */ /* 0x000fe20008000000 */
[----:B------:R-:W-:Y:S02]  /*62a0*/  UIADD3 UR9, UPT, UPT, -UR6, URZ, URZ ;  /* 0x000000ff06097290 */ /* 0x000fe4000fffe1ff */
[----:B------:R-:W-:Y:S02]  /*62b0*/  @!UP0 USHF.R.U32.HI UR4, URZ, UR41, UR4 ;  /* 0x00000029ff048299 */ /* 0x000fe40008011604 */
[----:B------:R-:W-:Y:S02]  /*62c0*/  UIMAD UR10, UR42, UR10, UR6 ;  /* 0x0000000a2a0a72a4 */ /* 0x000fe4000f8e0206 */
[----:B------:R-:W-:Y:S04]  /*62d0*/  @!UP0 USEL UR4, UR5, UR4, !UP2 ;  /* 0x0000000405048287 */ /* 0x000fe8000d000000 */
[----:B------:R-:W-:Y:S02]  /*62e0*/  @!UP0 UIMAD UR10, UR7, UR10, UR4 ;  /* 0x0000000a070a82a4 */ /* 0x000fe4000f8e0204 */
[----:B------:R-:W-:Y:S02]  /*62f0*/  @!UP0 UIADD3 UR11, UPT, UPT, UR11, -UR4, URZ ;  /* 0x800000040b0b8290 */ /* 0x000fe4000fffe0ff */
[----:B------:R-:W-:Y:S02]  /*6300*/  UIMAD UR7, UR43, UR8, UR38 ;  /* 0x000000082b0772a4 */ /* 0x000fe4000f8e0226 */
[----:B------:R-:W-:Y:S02]  /*6310*/  @!UP0 UIMAD UR6, UR11, UR42, UR5 ;  /* 0x0000002a0b0682a4 */ /* 0x000fe4000f8e0205 */
[----:B------:R-:W-:Y:S01]  /*6320*/  UIMAD UR4, UR54, UR9, UR37 ;  /* 0x00000009360472a4 */ /* 0x000fe2000f8e0225 */
[----:B------:R-:W-:Y:S02]  /*6330*/  @!UP0 UMOV UR5, UR10 ;  /* 0x0000000a00058c82 */ /* 0x000fe40008000000 */
[----:B------:R-:W-:Y:S02]  /*6340*/  UIMAD UR38, UR5, UR43, UR7 ;  /* 0x0000002b052672a4 */ /* 0x000fe4000f8e0207 */
[----:B------:R-:W-:Y:S11]  /*6350*/  UIMAD UR37, UR6, UR54, UR4 ;  /* 0x00000036062572a4 */ /* 0x000ff6000f8e0204 */
[----:B------:R-:W-:Y:S01]  /*6360*/  @!UPT UIADD3 URZ, UPT, UPT, URZ, URZ, URZ ;  /* 0x000000fffffff290 */ /* 0x000fe2000fffe0ff */
.L_x_111:
[----:B------:R-:W-:Y:S01]  /*6370*/  UISETP.NE.AND UP0, UPT, UR39, 0x1, UPT ;  /* 0x000000012700788c */ /* 0x000fe2000bf05270 */
[----:B------:R-:W-:Y:S01]  /*6380*/  IADD3 R89, PT, PT, R89, 0x1, RZ ;  /* 0x0000000159597810 */ /* 0x000fe20007ffe0ff */
[----:B------:R-:W-:Y:S02]  /*6390*/  UIADD3 UR11, UPT, UPT, UR44, 0x400, URZ ;  /* 0x000004002c0b7890 */ /* 0x000fe4000fffe0ff */
[----:B------:R-:W-:Y:S02]  /*63a0*/  USHF.L.U32 UR50, UR20, 0x6, URZ ;  /* 0x0000000614327899 */ /* 0x000fe400080006ff */
[----:B------:R-:W-:Y:S05]  /*63b0*/  UIMAD UR49, UR24, 0xc0, URZ ;  /* 0x000000c0183178a4 */ /* 0x000fea000f8e02ff */
[----:B------:R-:W2:Y:S01]  /*63c0*/  @!UP0 LDCU.128 UR12, c[0x0][0xb10] ;  /* 0x00016200ff0c87ac */ /* 0x000ea20008000c00 */
[----:B------:R-:W3:Y:S01]  /*63d0*/  @!UP0 LDCU UR5, c[0x0][0xb0c] ;  /* 0x00016180ff0587ac */ /* 0x000ee20008000800 */
[----:B------:R-:W4:Y:S01]  /*63e0*/  @!UP0 LDCU UR10, c[0x0][0xb20] ;  /* 0x00016400ff0a87ac */ /* 0x000f220008000800 */
[----:B--2---:R-:W-:Y:S02]  /*63f0*/  UIMAD.WIDE.U32 UR8, UR38, UR12, URZ ;  /* 0x0000000c260872a5 */ /* 0x004fe4000f8e00ff */
[----:B------:R-:W-:Y:S02]  /*6400*/  UIMAD.WIDE.U32 UR6, UR37, UR15, URZ ;  /* 0x0000000f250672a5 */ /* 0x000fe4000f8e00ff */
[----:B------:R-:W-:Y:S03]  /*6410*/  @!UP0 UISETP.NE.AND UP1, UPT, UR14, 0x1, UPT ;  /* 0x000000010e00888c */ /* 0x000fe6000bf25270 */
[----:B------:R-:W-:Y:S01]  /*6420*/  @!UP0 UMOV UR4, UR9 ;  /* 0x0000000900048c82 */ /* 0x000fe20008000000 */
[----:B---3--:R-:W-:Y:S02]  /*6430*/  @!UP0 UISETP.NE.AND UP2, UPT, UR5, 0x1, UPT ;  /* 0x000000010500888c */ /* 0x008fe4000bf45270 */
[----:B------:R-:W-:Y:S01]  /*6440*/  @!UP0 USHF.R.U32.HI UR4, URZ, UR13, UR4 ;  /* 0x0000000dff048299 */ /* 0x000fe20008011604 */
[----:B------:R-:W-:Y:S02]  /*6450*/  @!UP0 UMOV UR6, UR7 ;  /* 0x0000000700068c82 */ /* 0x000fe40008000000 */
[----:B----4-:R-:W-:Y:S02]  /*6460*/  @!UP0 USHF.R.U32.HI UR6, URZ, UR10, UR6 ;  /* 0x0000000aff068299 */ /* 0x010fe40008011606 */
[----:B------:R-:W-:Y:S02]  /*6470*/  @!UP0 USEL UR7, UR38, UR4, !UP2 ;  /* 0x0000000426078287 */ /* 0x000fe4000d000000 */
[----:B------:R-:W-:Y:S04]  /*6480*/  @!UP0 USEL UR6, UR37, UR6, !UP1 ;  /* 0x0000000625068287 */ /* 0x000fe8000c800000 */
[----:B------:R-:W-:Y:S02]  /*6490*/  @!UP0 UIADD3 UR4, UPT, UPT, -UR7, UR6, URZ ;  /* 0x0000000607048290 */ /* 0x000fe4000fffe1ff */
[----:B------:R-:W-:Y:S02]  /*64a0*/  @!UP0 UIADD3 UR6, UPT, UPT, UR7, -UR6, URZ ;  /* 0x8000000607068290 */ /* 0x000fe4000fffe0ff */
[----:B------:R-:W-:Y:S02]  /*64b0*/  @!UP0 UIMAD UR38, UR4, UR5, UR38 ;  /* 0x00000005042682a4 */ /* 0x000fe4000f8e0226 */
[----:B------:R-:W-:Y:S02]  /*64c0*/  @!UP0 UIMAD UR37, UR6, UR14, UR37 ;  /* 0x0000000e062582a4 */ /* 0x000fe4000f8e0225 */
[----:B------:R-:W-:Y:S09]  /*64d0*/  ULOP3.LUT UP0, URZ, UR11, 0x1b0, URZ, 0xc0, !UPT ;  /* 0x000001b00bff7892 */ /* 0x000ff2000f80c0ff */
[----:B------:R-:W-:Y:S05]  /*64e0*/  BRA.U !UP0, `(.L_x_112) ;  /* 0x0000000108407547 */ /* 0x000fea000b800000 */
[----:B------:R-:W2:Y:S01]  /*64f0*/  LDCU.64 UR8, c[0x4][0x88] ;  /* 0x01001100ff0877ac */ /* 0x000ea20008000a00 */
[----:B------:R-:W-:Y:S01]  /*6500*/  MOV R15, 0x0 ;  /* 0x00000000000f7802 */ /* 0x000fe20000000f00 */
[----:B------:R-:W-:Y:S02]  /*6510*/  HFMA2 R12, -RZ, RZ, 0, 5.9604644775390625e-08 ;  /* 0x00000001ff0c7431 */ /* 0x000fe400000001ff */
[----:B------:R-:W-:Y:S02]  /*6520*/  IMAD.MOV.U32 R8, RZ, RZ, 0x70 ;  /* 0x00000070ff087424 */ /* 0x000fe400078e00ff */
[----:B------:R-:W-:Y:S01]  /*6530*/  IMAD.MOV.U32 R13, RZ, RZ, RZ ;  /* 0x000000ffff0d7224 */ /* 0x000fe200078e00ff */
[----:B------:R-:W3:Y:S01]  /*6540*/  LDCU.64 UR6, c[0x4][0x90] ;  /* 0x01001200ff0677ac */ /* 0x000ee20008000a00 */
[----:B------:R-:W4:Y:S01]  /*6550*/  LDC.64 R14, c[0x4][R15] ;  /* 0x010000000f0e7b82 */ /* 0x000f220000000a00 */
[----:B------:R-:W1:Y:S01]  /*6560*/  LDCU.64 UR4, c[0x4][0x8] ;  /* 0x01000100ff0477ac */ /* 0x000e620008000a00 */
[----:B--2---:R-:W-:Y:S01]  /*6570*/  MOV R5, UR9 ;  /* 0x0000000900057c02 */ /* 0x004fe20008000f00 */
[----:B------:R-:W-:Y:S01]  /*6580*/  IMAD.U32 R4, RZ, RZ, UR8 ;  /* 0x00000008ff047e24 */ /* 0x000fe2000f8e00ff */
[----:B---3--:R-:W-:Y:S01]  /*6590*/  MOV R7, UR7 ;  /* 0x0000000700077c02 */ /* 0x008fe20008000f00 */
[----:B------:R-:W-:Y:S01]  /*65a0*/  IMAD.U32 R6, RZ, RZ, UR6 ;  /* 0x00000006ff067e24 */ /* 0x000fe2000f8e00ff */
[----:B-1----:R-:W-:Y:S01]  /*65b0*/  MOV R11, UR5 ;  /* 0x00000005000b7c02 */ /* 0x002fe20008000f00 */
[----:B------:R-:W-:Y:S02]  /*65c0*/  IMAD.U32 R10, RZ, RZ, UR4 ;  /* 0x00000004ff0a7e24 */ /* 0x000fe4000f8e00ff */
[----:B------:R-:W-:Y:S07]  /*65d0*/  LEPC R20, `(.L_x_112) ;  /* 0x000000001014794e */ /* 0x000fee0000000000 */
[----:B----45:R-:W-:Y:S05]  /*65e0*/  CALL.ABS.NOINC R14 ;  /* 0x000000000e007343 */ /* 0x030fea0003c00000 */
.L_x_112:
[----:B------:R-:W-:Y:S04]  /*65f0*/  UIADD3 UR4, UPT, UPT, UR44, 0x3400, URZ ;  /* 0x000034002c047890 */ /* 0x000fe8000fffe0ff */
        /* <DEDUP_REMOVED lines=18> */
.L_x_113:
[----:B------:R-:W-:Y:S01]  /*6720*/  R2UR UR4, R88 ;  /* 0x00000000580472ca */ /* 0x000fe200000e0000 */
[----:B------:R-:W-:Y:S01]  /*6730*/  UISETP.NE.U32.AND UP0, UPT, UR60, URZ, UPT ;  /* 0x000000ff3c00728c */ /* 0x000fe2000bf05070 */
[----:B------:R-:W-:Y:S02]  /*6740*/  ISETP.NE.U32.AND P4, PT, R84, RZ, PT ;  /* 0x000000ff5400720c */ /* 0x000fe40003f85070 */
[----:B------:R-:W-:Y:S01]  /*6750*/  ISETP.NE.U32.AND P2, PT, RZ, UR56, PT ;  /* 0x00000038ff007c0c */ /* 0x000fe2000bf45070 */
[----:B------:R-:W-:Y:S01]  /*6760*/  UISETP.NE.AND.EX UP1, UPT, UR61, URZ, UPT, UP0 ;  /* 0x000000ff3d00728c */ /* 0x000fe2000bf25300 */
[----:B------:R-:W-:Y:S01]  /*6770*/  ISETP.NE.AND.EX P4, PT, R85, RZ, PT, P4 ;  /* 0x000000ff5500720c */ /* 0x000fe20003f85340 */
[----:B------:R-:W-:Y:S01]  /*6780*/  UPLOP3.LUT UP0, UPT, UPT, UPT, UPT, 0x40, 0x4 ;  /* 0x000000000004789c */ /* 0x000fe20003f0e870 */
[----:B------:R-:W-:Y:S05]  /*6790*/  ISETP.NE.AND.EX P2, PT, RZ, UR57, PT, P2 ;  /* 0x00000039ff007c0c */ /* 0x000fea000bf45320 */
[----:B------:R-:W-:Y:S06]  /*67a0*/  UISETP.NE.AND UP2, UPT, UR4, URZ, UPT ;  /* 0x000000ff0400728c */ /* 0x000fec000bf45270 */
[----:B------:R-:W-:Y:S05]  /*67b0*/  PLOP3.LUT P1, PT, PT, PT, UP2, 0x80, 0x8 ;  /* 0x000000000008781c */ /* 0x000fea0003f2f028 */
[----:B------:R-:W-:Y:S06]  /*67c0*/  @UP2 UPLOP3.LUT UP0, UPT, UPT, UPT, UP1, 0x80, 0x8 ;  /* 0x000000000008289c */ /* 0x000fec0003f0f010 */
[----:B------:R-:W-:Y:S01]  /*67d0*/  PLOP3.LUT P0, PT, PT, PT, UP0, 0x80, 0x8 ;  /* 0x000000000008781c */ /* 0x000fe20003f0f008 */
[----:B------:R-:W-:Y:S01]  /*67e0*/  @!UPT UIADD3 URZ, UPT, UPT, URZ, URZ, URZ ;  /* 0x000000fffffff290 */ /* 0x000fe2000fffe0ff */
[----:B------:R-:W-:Y:S11]  /*67f0*/  BRA.U !UP1, `(.L_x_114) ;  /* 0x00000001093c7547 */ /* 0x000ff6000b800000 */
[----:B------:R-:W-:Y:S01]  /*6800*/  UISETP.NE.U32.AND UP0, UPT, UR56, URZ, UPT ;  /* 0x000000ff3800728c */ /* 0x000fe2000bf05070 */
[----:B-1----:R-:W-:Y:S01]  /*6810*/  HFMA2 R0, -RZ, RZ, 0, 5.9604644775390625e-08 ;  /* 0x00000001ff007431 */ /* 0x002fe200000001ff */
[----:B------:R-:W1:Y:S01]  /*6820*/  LDCU.64 UR8, c[0x0][0x358] ;  /* 0x00006b00ff0877ac */ /* 0x000e620008000a00 */
[----:B------:R-:W-:Y:S01]  /*6830*/  IMAD.MOV.U32 R86, RZ, RZ, 0x1 ;  /* 0x00000001ff567424 */ /* 0x000fe200078e00ff */
[----:B------:R-:W-:Y:S06]  /*6840*/  UISETP.NE.AND.EX UP0, UPT, UR57, URZ, UPT, UP0 ;  /* 0x000000ff3900728c */ /* 0x000fec000bf05300 */
        /* <DEDUP_REMOVED lines=9> */
[----:B--23--:R-:W-:Y:S02]  /*68e0*/  @!P3 IMAD.U32 R39, RZ, RZ, UR4 ;  /* 0x00000004ff27be24 */ /* 0x00cfe4000f8e00ff */
.L_x_114:
[----:B------:R-:W-:Y:S05]  /*68f0*/  @!P4 BRA `(.L_x_115) ;  /* 0x000000000024c947 */ /* 0x000fea0003800000 */
[----:B------:R-:W-:Y:S01]  /*6900*/  ISETP.NE.U32.AND P3, PT, R74, RZ, PT ;  /* 0x000000ff4a00720c */ /* 0x000fe20003f65070 */
[----:B------:R-:W2:Y:S03]  /*6910*/  LDCU.64 UR4, c[0x0][0x358] ;  /* 0x00006b00ff0477ac */ /* 0x000ea60008000a00 */
[----:B------:R-:W-:Y:S11]  /*6920*/  ISETP.NE.AND.EX P3, PT, R75, RZ, PT, P3 ;  /* 0x000000ff4b00720c */ /* 0x000ff60003f65330 */
[----:B------:R-:W-:Y:S02]  /*6930*/  @!UPT UIADD3 URZ, UPT, UPT, URZ, URZ, URZ ;  /* 0x000000fffffff290 */ /* 0x000fe4000fffe0ff */
[----:B------:R-:W3:Y:S01]  /*6940*/  @P3 LDC.64 R4, c[0x0][0x8a8] ;  /* 0x00022a00ff043b82 */ /* 0x000ee20000000a00 */
[----:B-1----:R-:W-:Y:S04]  /*6950*/  @P3 IMAD R0, R84, UR36, RZ ;  /* 0x0000002454003c24 */ /* 0x002fe8000f8e02ff */
[----:B---3--:R-:W-:Y:S05]  /*6960*/  @P3 IMAD.WIDE R4, R0, 0x4, R4 ;  /* 0x0000000400043825 */ /* 0x008fea00078e0204 */
[----:B--2--5:R2:W5:Y:S02]  /*6970*/  @P3 LDG.E R37, desc[UR4][R4.64] ;  /* 0x0000000404253981 */ /* 0x024564000c1e1900 */
[----:B--2---:R-:W3:Y:S02]  /*6980*/  @!P3 LDC R37, c[0x0][0x8a0] ;  /* 0x00022800ff25bb82 */ /* 0x004ee40000000800 */
.L_x_115:
[----:B-----5:R-:W-:Y:S01]  /*6990*/  FSETP.NEU.AND P4, PT, R39, RZ, PT ;  /* 0x000000ff2700720b */ /* 0x020fe20003f8d000 */
[----:B------:R-:W-:Y:S01]  /*69a0*/  BSSY B1, `(.L_x_116) ;  /* 0x0000041000017945 */ /* 0x000fe20003800000 */
[----:B------:R-:W-:Y:S01]  /*69b0*/  SEL R9, RZ, 0xffffffff, P2 ;  /* 0xffffffffff097807 */ /* 0x000fe20001000000 */
[----:B------:R-:W-:Y:S01]  /*69c0*/  IMAD.MOV.U32 R101, RZ, RZ, 0x1 ;  /* 0x00000001ff657424 */ /* 0x000fe200078e00ff */
[----:B------:R-:W-:Y:S02]  /*69d0*/  LOP3.LUT P3, RZ, R86, 0xff, RZ, 0xc0, !PT ;  /* 0x000000ff56ff7812 */ /* 0x000fe4000786c0ff */
[----:B------:R-:W-:Y:S02]  /*69e0*/  CS2R R82, SRZ ;  /* 0x0000000000527805 */ /* 0x000fe4000001ff00 */
[----:B------:R-:W-:Y:S02]  /*69f0*/  @P1 SEL R6, RZ, 0xffffffff, P4 ;  /* 0xffffffffff061807 */ /* 0x000fe40002000000 */
[----:B------:R-:W-:Y:S02]  /*6a00*/  CS2R R80, SRZ ;  /* 0x0000000000507805 */ /* 0x000fe4000001ff00 */
[----:B-1----:R-:W-:Y:S02]  /*6a10*/  LEA R0, R92, UR44, 0x3 ;  /* 0x0000002c5c007c11 */ /* 0x002fe4000f8e18ff */
[----:B------:R-:W-:Y:S02]  /*6a20*/  CS2R R78, SRZ ;  /* 0x00000000004e7805 */ /* 0x000fe4000001ff00 */
[----:B------:R-:W-:Y:S02]  /*6a30*/  @P0 SEL R6, R9, R6, !P3 ;  /* 0x0000000609060207 */ /* 0x000fe40005800000 */
[----:B------:R-:W-:Y:S02]  /*6a40*/  CS2R R76, SRZ ;  /* 0x00000000004c7805 */ /* 0x000fe4000001ff00 */
[----:B------:R-:W-:Y:S02]  /*6a50*/  LEA R99, R36, UR44, 0x3 ;  /* 0x0000002c24637c11 */ /* 0x000fe4000f8e18ff */
[----:B------:R-:W-:Y:S02]  /*6a60*/  @P1 LOP3.LUT R6, R6, 0x1, RZ, 0xc0, !PT ;  /* 0x0000000106061812 */ /* 0x000fe400078ec0ff */
[----:B------:R-:W-:Y:S02]  /*6a70*/  SHF.L.U32 R4, R94, 0x1f, RZ ;  /* 0x0000001f5e047819 */ /* 0x000fe400000006ff */
[----:B------:R-:W-:Y:S02]  /*6a80*/  ISETP.NE.U32.OR P6, PT, R6, 0x1, !P1 ;  /* 0x000000010600780c */ /* 0x000fe40004fc5470 */
[----:B------:R-:W-:Y:S02]  /*6a90*/  PLOP3.LUT P2, PT, PT, PT, UP1, 0x80, 0x8 ;  /* 0x000000000008781c */ /* 0x000fe40003f4f018 */
[----:B------:R-:W-:Y:S02]  /*6aa0*/  SEL R6, RZ, 0xffffffff, P4 ;  /* 0xffffffffff067807 */ /* 0x000fe40002000000 */
[C---:B------:R-:W-:Y:S02]  /*6ab0*/  LEA.HI R5, R36.reuse, R36, RZ, 0x1 ;  /* 0x0000002424057211 */ /* 0x040fe400078f08ff */
[----:B------:R-:W-:Y:S02]  /*6ac0*/  P2R R100, PR, RZ, 0x40 ;  /* 0x00000040ff647803 */ /* 0x000fe40000000000 */
[----:B------:R-:W-:Y:S02]  /*6ad0*/  SHF.R.U32.HI R7, RZ, 0x1, R5 ;  /* 0x00000001ff077819 */ /* 0x000fe40000011605 */
[----:B------:R-:W-:Y:S02]  /*6ae0*/  LOP3.LUT R5, R5, 0xffe, RZ, 0xc0, !PT ;  /* 0x00000ffe05057812 */ /* 0x000fe400078ec0ff */
[----:B------:R-:W-:Y:S01]  /*6af0*/  @P6 SHF.L.U32 R11, R91, 0x1f, RZ ;  /* 0x0000001f5b0b6819 */ /* 0x000fe200000006ff */
[----:B------:R-:W-:Y:S01]  /*6b00*/  IMAD R3, R7, 0xc0, R2 ;  /* 0x000000c007037824 */ /* 0x000fe200078e0202 */
[----:B------:R-:W-:Y:S01]  /*6b10*/  @P2 SEL R6, R9, R6, !P3 ;  /* 0x0000000609062207 */ /* 0x000fe20005800000 */
[----:B------:R-:W-:Y:S01]  /*6b20*/  IMAD.IADD R38, R36, 0x1, -R5 ;  /* 0x0000000124267824 */ /* 0x000fe200078e0a05 */
[----:B------:R-:W1:Y:S02]  /*6b30*/  @P6 SYNCS.PHASECHK.TRANS64.TRYWAIT P1, [R0+URZ+0x190], R11 ;  /* 0x0001900b000065a7 */ /* 0x000e6400080211ff */
[----:B------:R-:W-:Y:S01]  /*6b40*/  LOP3.LUT R6, R6, 0x1, RZ, 0xc0, !PT ;  /* 0x0000000106067812 */ /* 0x000fe200078ec0ff */
[----:B------:R-:W-:Y:S03]  /*6b50*/  IMAD R38, R38, 0x100000, R3 ;  /* 0x0010000026267824 */ /* 0x000fe600078e0203 */
[----:B------:R-:W-:Y:S04]  /*6b60*/  ISETP.NE.U32.AND P5, PT, R6, 0x1, PT ;  /* 0x000000010600780c */ /* 0x000fe80003fa5070 */
[----:B------:R-:W-:Y:S01]  /*6b70*/  P2R R102, PR, RZ, 0x20 ;  /* 0x00000020ff667803 */ /* 0x000fe20000000000 */
[----:B------:R2:W4:Y:S01]  /*6b80*/  SYNCS.PHASECHK.TRANS64.TRYWAIT P0, [R99+URZ+0x1f0], R4 ;  /* 0x0001f004630075a7 */ /* 0x00052200080011ff */
[----:B-1----:R-:W-:Y:S01]  /*6b90*/  @P6 SEL R101, RZ, 0x1, !P1 ;  /* 0x00000001ff656807 */ /* 0x002fe20004800000 */
[----:B--2---:R-:W-:Y:S06]  /*6ba0*/  @!P6 BRA `(.L_x_117) ;  /* 0x000000000080e947 */ /* 0x004fec0003800000 */
[----:B------:R-:W-:Y:S01]  /*6bb0*/  @P5 IMAD R7, R92, 0x1000, R73 ;  /* 0x000010005c075824 */ /* 0x000fe200078e0249 */
[----:B------:R-:W1:Y:S01]  /*6bc0*/  S2R R3, SR_CgaCtaId ;  /* 0x0000000000037919 */ /* 0x000e620000008800 */
[----:B------:R-:W-:Y:S01]  /*6bd0*/  ISETP.NE.AND P1, PT, R101, RZ, PT ;  /* 0x000000ff6500720c */ /* 0x000fe20003f25270 */
[----:B------:R-:W-:Y:S01]  /*6be0*/  BSSY B0, `(.L_x_118) ;  /* 0x000000b000007945 */ /* 0x000fe20003800000 */
[----:B------:R-:W-:Y:S01]  /*6bf0*/  @P5 VIADD R6, R7, UR44 ;  /* 0x0000002c07065c36 */ /* 0x000fe20008000000 */
[----:B------:R-:W-:Y:S02]  /*6c00*/  CS2R R78, SRZ ;  /* 0x00000000004e7805 */ /* 0x000fe4000001ff00 */
[----:B------:R-:W-:Y:S02]  /*6c10*/  CS2R R76, SRZ ;  /* 0x00000000004c7805 */ /* 0x000fe4000001ff00 */
[----:B------:R-:W-:Y:S01]  /*6c20*/  CS2R R82, SRZ ;  /* 0x0000000000527805 */ /* 0x000fe2000001ff00 */
[----:B------:R-:W-:Y:S01]  /*6c30*/  @P5 IMAD R6, R95, -0x10, R6 ;  /* 0xfffffff05f065824 */ /* 0x000fe200078e0206 */
[----:B------:R-:W-:Y:S04]  /*6c40*/  CS2R R80, SRZ ;  /* 0x0000000000507805 */ /* 0x000fe8000001ff00 */
[----:B------:R-:W-:Y:S05]  /*6c50*/  @P1 BRA `(.L_x_119) ;  /* 0x00000000000c1947 */ /* 0x000fea0003800000 */
[----:B------:R-:W-:Y:S04]  /*6c60*/  SHF.L.U32 R5, R91, 0x1f, RZ ;  /* 0x0000001f5b057819 */ /* 0x000fe800000006ff */
[----:B------:R-:W2:Y:S02]  /*6c70*/  SYNCS.PHASECHK.TRANS64.TRYWAIT P1, [R0+URZ+0x190], R5 ;  /* 0x00019005000075a7 */ /* 0x000ea400080211ff */
[----:B--2---:R-:W-:Y:S05]  /*6c80*/  @!P1 BRA `(.L_x_120) ;  /* 0x0000003800dc9947 */ /* 0x004fea0003800000 */
.L_x_119:
[----:B------:R-:W-:Y:S05]  /*6c90*/  BSYNC B0 ;  /* 0x0000000000007941 */ /* 0x000fea0003800000 */
.L_x_118:
[----:B------:R-:W-:Y:S01]  /*6ca0*/  ISETP.NE.AND P1, PT, R102, RZ, PT ;  /* 0x000000ff6600720c */ /* 0x000fe20003f25270 */
[----:B--2---:R-:W-:Y:S02]  /*6cb0*/  VIADD R0, R0, 0x1a8 ;  /* 0x000001a800007836 */ /* 0x004fe40000000000 */
[----:B------:R-:W-:Y:S03]  /*6cc0*/  VIADD R92, R92, 0x1 ;  /* 0x000000015c5c7836 */ /* 0x000fe60000000000 */
[----:B-1----:R-:W-:Y:S07]  /*6cd0*/  PRMT R0, R3, 0x654, R0 ;  /* 0x0000065403007816 */ /* 0x002fee0000000000 */
[----:B------:R1:W2:Y:S04]  /*6ce0*/  @P1 LDS.128 R76, [R7+UR44+0x400] ;  /* 0x0004002c074c1984 */ /* 0x0002a80008000c00 */
[----:B------:R1:W1:Y:S01]  /*6cf0*/  @P1 LDS.128 R80, [R6+0x410] ;  /* 0x0004100006501984 */ /* 0x0002620000000c00 */
[C---:B------:R-:W-:Y:S01]  /*6d00*/  ISETP.NE.AND P1, PT, R92.reuse, 0x3, PT ;  /* 0x000000035c00780c */ /* 0x040fe20003f25270 */
[----:B------:R-:W-:Y:S01]  /*6d10*/  @!PT LDS RZ, [RZ] ;  /* 0x00000000fffff984 */ /* 0x000fe20000000800 */
[----:B------:R-:W-:Y:S01]  /*6d20*/  @!PT LDS RZ, [RZ] ;  /* 0x00000000fffff984 */ /* 0x000fe20000000800 */
[----:B------:R-:W-:Y:S01]  /*6d30*/  @!PT LDS RZ, [RZ] ;  /* 0x00000000fffff984 */ /* 0x000fe20000000800 */
[----:B------:R-:W-:Y:S01]  /*6d40*/  @!PT LDS RZ, [RZ] ;  /* 0x00000000fffff984 */ /* 0x000fe20000000800 */
[----:B------:R5:W-:Y:S06]  /*6d50*/  MEMBAR.ALL.CTA ;  /* 0x0000000000007992 */ /* 0x000bec0000008000 */
[----:B-----5:R-:W5:Y:S01]  /*6d60*/  FENCE.VIEW.ASYNC.S ;  /* 0x00000000000073c6 */ /* 0x020f620000000000 */
[----:B------:R-:W-:Y:S01]  /*6d70*/  SEL R92, R92, RZ, P1 ;  /* 0x000000ff5c5c7207 */ /* 0x000fe20000800000 */
[----:B-----5:R5:W-:Y:S02]  /*6d80*/  SYNCS.ARRIVE.TRANS64.RED.A1T0 RZ, [R0+URZ], RZ ;  /* 0x000000ff00ff79a7 */ /* 0x020be400081004ff */
[----:B-----5:R-:W-:Y:S04]  /*6d90*/  SEL R0, RZ, 0x1, P1 ;  /* 0x00000001ff007807 */ /* 0x020fe80000800000 */
[----:B--2---:R-:W-:Y:S02]  /*6da0*/  LOP3.LUT R91, R91, R0, RZ, 0x3c, !PT ;  /* 0x000000005b5b7212 */ /* 0x004fe400078e3cff */
.L_x_117:
[----:B------:R-:W-:Y:S05]  /*6db0*/  BSYNC B1 ;  /* 0x0000000000017941 */ /* 0x000fea0003800000 */
.L_x_116:
[----:B------:R-:W-:Y:S04]  /*6dc0*/  SHF.R.U32.HI R0, RZ, 0x15, R38 ;  /* 0x00000015ff007819 */ /* 0x000fe80000011626 */
[----:B------:R-:W-:Y:S01]  /*6dd0*/  LOP3.LUT P1, RZ, R0, 0x3, R87, 0x48, !PT ;  /* 0x0000000300ff7812 */ /* 0x000fe20007824857 */
[----:B------:R-:W-:Y:S01]  /*6de0*/  @!UPT UIADD3 URZ, UPT, UPT, URZ, URZ, URZ ;  /* 0x000000fffffff290 */ /* 0x000fe2000fffe0ff */
[----:B----4-:R-:W-:Y:S11]  /*6df0*/  @P0 BRA `(.L_x_121) ;  /* 0x0000000000080947 */ /* 0x010ff60003800000 */
[----:B------:R-:W2:Y:S02]  /*6e00*/  SYNCS.PHASECHK.TRANS64.TRYWAIT P0, [R99+URZ+0x1f0], R4 ;  /* 0x0001f004630075a7 */ /* 0x000ea400080011ff */
[----:B--2---:R-:W-:Y:S05]  /*6e10*/  @!P0 BRA `(.L_x_122) ;  /* 0x00000038008c8947 */ /* 0x004fea0003800000 */
.L_x_121:
[----:B------:R-:W-:Y:S05]  /*6e20*/  @!P1 BRA `(.L_x_123) ;  /* 0x0000000000409947 */ /* 0x000fea0003800000 */
[----:B------:R-:W4:Y:S01]  /*6e30*/  LDCU.64 UR8, c[0x4][0x78] ;  /* 0x01000f00ff0877ac */ /* 0x000f220008000a00 */
[----:B------:R-:W-:Y:S01]  /*6e40*/  MOV R15, 0x0 ;  /* 0x00000000000f7802 */ /* 0x000fe20000000f00 */
[----:B------:R-:W-:Y:S02]  /*6e50*/  HFMA2 R12, -RZ, RZ, 0, 5.9604644775390625e-08 ;  /* 0x00000001ff0c7431 */ /* 0x000fe400000001ff */
[----:B------:R-:W-:Y:S02]  /*6e60*/  IMAD.MOV.U32 R8, RZ, RZ, 0x192 ;  /* 0x00000192ff087424 */ /* 0x000fe400078e00ff */
[----:B------:R-:W-:Y:S01]  /*6e70*/  IMAD.MOV.U32 R13, RZ, RZ, RZ ;  /* 0x000000ffff0d7224 */ /* 0x000fe200078e00ff */
[----:B------:R-:W1:Y:S01]  /*6e80*/  LDCU.64 UR6, c[0x4][0x80] ;  /* 0x01001000ff0677ac */ /* 0x000e620008000a00 */
[----:B------:R-:W3:Y:S01]  /*6e90*/  LDC.64 R14, c[0x4][R15] ;  /* 0x010000000f0e7b82 */ /* 0x000ee20000000a00 */
[----:B------:R-:W5:Y:S01]  /*6ea0*/  LDCU.64 UR4, c[0x4][0x18] ;  /* 0x01000300ff0477ac */ /* 0x000f620008000a00 */
[----:B----4-:R-:W-:Y:S01]  /*6eb0*/  MOV R5, UR9 ;  /* 0x0000000900057c02 */ /* 0x010fe20008000f00 */
[----:B--2---:R-:W-:Y:S01]  /*6ec0*/  IMAD.U32 R4, RZ, RZ, UR8 ;  /* 0x00000008ff047e24 */ /* 0x004fe2000f8e00ff */
[----:B-1----:R-:W-:Y:S01]  /*6ed0*/  MOV R7, UR7 ;  /* 0x0000000700077c02 */ /* 0x002fe20008000f00 */
[----:B------:R-:W-:Y:S01]  /*6ee0*/  IMAD.U32 R6, RZ, RZ, UR6 ;  /* 0x00000006ff067e24 */ /* 0x000fe2000f8e00ff */
[----:B-----5:R-:W-:Y:S01]  /*6ef0*/  MOV R11, UR5 ;  /* 0x00000005000b7c02 */ /* 0x020fe20008000f00 */
[----:B------:R-:W-:Y:S02]  /*6f00*/  IMAD.U32 R10, RZ, RZ, UR4 ;  /* 0x00000004ff0a7e24 */ /* 0x000fe4000f8e00ff */
[----:B------:R-:W-:Y:S07]  /*6f10*/  LEPC R20, `(.L_x_123) ;  /* 0x000000001014794e */ /* 0x000fee0000000000 */
[----:B---3--:R-:W-:Y:S05]  /*6f20*/  CALL.ABS.NOINC R14 ;  /* 0x000000000e007343 */ /* 0x008fea0003c00000 */
.L_x_123:
[----:B------:R-:W-:Y:S01]  /*6f30*/  ISETP.NE.AND P0, PT, R96, RZ, PT ;  /* 0x000000ff6000720c */ /* 0x000fe20003f05270 */
[----:B------:R-:W-:Y:S05]  /*6f40*/  WARPSYNC.ALL ;  /* 0x0000000000007948 */ /* 0x000fea0003800000 */
[----:B------:R-:W-:Y:S01]  /*6f50*/  R2UR UR4, R38 ;  /* 0x00000000260472ca */ /* 0x000fe200000e0000 */
[----:B------:R-:W-:Y:S01]  /*6f60*/  USHF.L.U32 UR6, UR45, 0xc, URZ ;  /* 0x0000000c2d067899 */ /* 0x000fe200080006ff */
[-C--:B------:R-:W-:Y:S01]  /*6f70*/  F2FP.F16.E4M3.UNPACK_B R41, R76.reuse ;  /* 0x0000004cff29723e */ /* 0x080fe200020006ff */
[----:B------:R-:W-:Y:S01]  /*6f80*/  BSSY.RECONVERGENT B0, `(.L_x_124) ;  /* 0x0000097000007945 */ /* 0x000fe20003800200 */
[----:B------:R-:W-:Y:S02]  /*6f90*/  F2FP.F16.E4M3.UNPACK_B R43, R76.H1 ;  /* 0x0000004cff2b723e */ /* 0x000fe400030006ff */
[-C--:B------:R-:W-:Y:S01]  /*6fa0*/  F2FP.F16.E4M3.UNPACK_B R45, R77.reuse ;  /* 0x0000004dff2d723e */ /* 0x080fe200020006ff */
[--C-:B------:R-:W-:Y:S01]  /*6fb0*/  HADD2.F32 R40, -RZ, R41.reuse.H0_H0 ;  /* 0x20000029ff287230 */ /* 0x100fe20000004100 */
[----:B------:R-:W-:Y:S01]  /*6fc0*/  F2FP.F16.E4M3.UNPACK_B R47, R77.H1 ;  /* 0x0000004dff2f723e */ /* 0x000fe200030006ff */
[----:B------:R-:W-:Y:S01]  /*6fd0*/  HADD2.F32 R42, -RZ, R41.H1_H1 ;  /* 0x30000029ff2a7230 */ /* 0x000fe20000004100 */
[-C--:B------:R-:W-:Y:S01]  /*6fe0*/  F2FP.F16.E4M3.UNPACK_B R49, R78.reuse ;  /* 0x0000004eff31723e */ /* 0x080fe200020006ff */
[----:B------:R-:W-:Y:S01]  /*6ff0*/  HADD2.F32 R41, -RZ, R43.H0_H0 ;  /* 0x2000002bff297230 */ /* 0x000fe20000004100 */
[----:B------:R-:W-:Y:S01]  /*7000*/  F2FP.F16.E4M3.UNPACK_B R51, R78.H1 ;  /* 0x0000004eff33723e */ /* 0x000fe200030006ff */
[----:B-12---:R-:W-:Y:S01]  /*7010*/  LDTM.16dp32bit_t0_t15.x32 R4, tmem[UR4] ;  /* 0x00000004000479ee */ /* 0x006fe20008a80000 */
[----:B------:R-:W3:Y:S01]  /*7020*/  LDTM.16dp32bit_t16_t31.x32 R4, tmem[UR4+0x20] ;  /* 0x00002004000479ee */ /* 0x000ee20008aa0000 */
[----:B------:R-:W-:Y:S01]  /*7030*/  LOP3.LUT R112, R73, UR6, RZ, 0xfc, !PT ;  /* 0x0000000649707c12 */ /* 0x000fe2000f8efcff */
[----:B------:R-:W-:Y:S01]  /*7040*/  HADD2.F32 R46, -RZ, R45.H1_H1 ;  /* 0x3000002dff2e7230 */ /* 0x000fe20000004100 */
[----:B------:R-:W-:Y:S01]  /*7050*/  SHF.L.U32 R103, R90, 0x4, RZ ;  /* 0x000000045a677819 */ /* 0x000fe200000006ff */
[----:B------:R-:W-:Y:S01]  /*7060*/  HADD2.F32 R50, -RZ, R49.H1_H1 ;  /* 0x30000031ff327230 */ /* 0x000fe20000004100 */
[----:B------:R-:W-:Y:S01]  /*7070*/  IADD3 R114, PT, PT, R112, UR44, RZ ;  /* 0x0000002c70727c10 */ /* 0x000fe2000fffe0ff */
[----:B------:R-:W-:Y:S01]  /*7080*/  HADD2.F32 R44, -RZ, R43.H1_H1 ;  /* 0x3000002bff2c7230 */ /* 0x000fe20000004100 */
[----:B------:R-:W-:Y:S01]  /*7090*/  F2FP.F16.E4M3.UNPACK_B R53, R79 ;  /* 0x0000004fff35723e */ /* 0x000fe200020006ff */
[----:B------:R-:W-:Y:S01]  /*70a0*/  HADD2.F32 R43, -RZ, R45.H0_H0 ;  /* 0x2000002dff2b7230 */ /* 0x000fe20000004100 */
[----:B------:R-:W-:Y:S01]  /*70b0*/  IADD3 R116, PT, PT, R114, R103, RZ ;  /* 0x0000006772747210 */ /* 0x000fe20007ffe0ff */
[----:B------:R-:W-:Y:S01]  /*70c0*/  HADD2.F32 R45, -RZ, R47.H0_H0 ;  /* 0x2000002fff2d7230 */ /* 0x000fe20000004100 */
[----:B------:R-:W-:Y:S01]  /*70d0*/  F2FP.F16.E4M3.UNPACK_B R55, R79.H1 ;  /* 0x0000004fff37723e */ /* 0x000fe200030006ff */
[----:B------:R-:W-:Y:S01]  /*70e0*/  HADD2.F32 R54, -RZ, R53.H1_H1 ;  /* 0x30000035ff367230 */ /* 0x000fe20000004100 */
[-C--:B------:R-:W-:Y:S01]  /*70f0*/  F2FP.F16.E4M3.UNPACK_B R57, R80.reuse ;  /* 0x00000050ff39723e */ /* 0x080fe200020006ff */
[----:B------:R-:W-:Y:S01]  /*7100*/  HADD2.F32 R48, -RZ, R47.H1_H1 ;  /* 0x3000002fff307230 */ /* 0x000fe20000004100 */
[----:B------:R-:W-:Y:S01]  /*7110*/  F2FP.F16.E4M3.UNPACK_B R59, R80.H1 ;  /* 0x00000050ff3b723e */ /* 0x000fe200030006ff */
[----:B------:R-:W-:Y:S01]  /*7120*/  HADD2.F32 R47, -RZ, R49.H0_H0 ;  /* 0x20000031ff2f7230 */ /* 0x000fe20000004100 */
[-C--:B------:R-:W-:Y:S01]  /*7130*/  F2FP.F16.E4M3.UNPACK_B R61, R81.reuse ;  /* 0x00000051ff3d723e */ /* 0x080fe200020006ff */
[----:B------:R-:W-:Y:S01]  /*7140*/  HADD2.F32 R58, -RZ, R57.H1_H1 ;  /* 0x30000039ff3a7230 */ /* 0x000fe20000004100 */
[----:B------:R-:W-:Y:S01]  /*7150*/  F2FP.F16.E4M3.UNPACK_B R63, R81.H1 ;  /* 0x00000051ff3f723e */ /* 0x000fe200030006ff */
[----:B------:R-:W-:Y:S01]  /*7160*/  HADD2.F32 R49, -RZ, R51.H0_H0 ;  /* 0x20000033ff317230 */ /* 0x000fe20000004100 */
[-C--:B------:R-:W-:Y:S01]  /*7170*/  F2FP.F16.E4M3.UNPACK_B R65, R82.reuse ;  /* 0x00000052ff41723e */ /* 0x080fe200020006ff */
[----:B------:R-:W-:Y:S01]  /*7180*/  HADD2.F32 R62, -RZ, R61.H1_H1 ;  /* 0x3000003dff3e7230 */ /* 0x000fe20000004100 */
[----:B------:R-:W-:Y:S01]  /*7190*/  F2FP.F16.E4M3.UNPACK_B R67, R82.H1 ;  /* 0x00000052ff43723e */ /* 0x000fe200030006ff */
[C---:B---3--:R-:W-:Y:S01]  /*71a0*/  FMUL R0, R37.reuse, R4 ;  /* 0x0000000425007220 */ /* 0x048fe20000400000 */
[C---:B------:R-:W-:Y:S01]  /*71b0*/  FMUL R3, R37.reuse, R5 ;  /* 0x0000000525037220 */ /* 0x040fe20000400000 */
[C---:B------:R-:W-:Y:S01]  /*71c0*/  FMUL R4, R37.reuse, R8 ;  /* 0x0000000825047220 */ /* 0x040fe20000400000 */
[----:B------:R-:W-:Y:S01]  /*71d0*/  FMUL R5, R37, R9 ;  /* 0x0000000925057220 */ /* 0x000fe20000400000 */
[C---:B------:R-:W-:Y:S01]  /*71e0*/  FFMA R0, R39.reuse, R40, R0 ;  /* 0x0000002827007223 */ /* 0x040fe20000000000 */
[----:B------:R-:W-:Y:S01]  /*71f0*/  FFMA R3, R39, R42, R3 ;  /* 0x0000002a27037223 */ /* 0x000fe20000000003 */
[C---:B------:R-:W-:Y:S01]  /*7200*/  FMUL R8, R37.reuse, R12 ;  /* 0x0000000c25087220 */ /* 0x040fe20000400000 */
[C---:B------:R-:W-:Y:S01]  /*7210*/  FMUL R9, R37.reuse, R13 ;  /* 0x0000000d25097220 */ /* 0x040fe20000400000 */
[C---:B------:R-:W-:Y:S01]  /*7220*/  FMUL R12, R37.reuse, R16 ;  /* 0x00000010250c7220 */ /* 0x040fe20000400000 */
[C---:B------:R-:W-:Y:S01]  /*7230*/  FMUL R13, R37.reuse, R17 ;  /* 0x00000011250d7220 */ /* 0x040fe20000400000 */
[C---:B------:R-:W-:Y:S01]  /*7240*/  FMUL R16, R37.reuse, R20 ;  /* 0x0000001425107220 */ /* 0x040fe20000400000 */
[C---:B------:R-:W-:Y:S01]  /*7250*/  FMUL R17, R37.reuse, R21 ;  /* 0x0000001525117220 */ /* 0x040fe20000400000 */
[C---:B------:R-:W-:Y:S01]  /*7260*/  FMUL R20, R37.reuse, R24 ;  /* 0x0000001825147220 */ /* 0x040fe20000400000 */
[C---:B------:R-:W-:Y:S01]  /*7270*/  FMUL R21, R37.reuse, R25 ;  /* 0x0000001925157220 */ /* 0x040fe20000400000 */
[----:B------:R-:W-:Y:S02]  /*7280*/  HADD2.F32 R66, -RZ, R65.H1_H1 ;  /* 0x30000041ff427230 */ /* 0x000fe40000004100 */
[C---:B------:R-:W-:Y:S01]  /*7290*/  FMUL R24, R37.reuse, R28 ;  /* 0x0000001c25187220 */ /* 0x040fe20000400000 */
[C---:B------:R-:W-:Y:S01]  /*72a0*/  FMUL R25, R37.reuse, R29 ;  /* 0x0000001d25197220 */ /* 0x040fe20000400000 */
[C---:B------:R-:W-:Y:S01]  /*72b0*/  FMUL R28, R37.reuse, R32 ;  /* 0x00000020251c7220 */ /* 0x040fe20000400000 */
[C---:B------:R-:W-:Y:S01]  /*72c0*/  FMUL R29, R37.reuse, R33 ;  /* 0x00000021251d7220 */ /* 0x040fe20000400000 */
[C---:B------:R-:W-:Y:S01]  /*72d0*/  FMUL R6, R37.reuse, R6 ;  /* 0x0000000625067220 */ /* 0x040fe20000400000 */
[C---:B------:R-:W-:Y:S01]  /*72e0*/  FMUL R7, R37.reuse, R7 ;  /* 0x0000000725077220 */ /* 0x040fe20000400000 */
[C---:B------:R-:W-:Y:S01]  /*72f0*/  FMUL R10, R37.reuse, R10 ;  /* 0x0000000a250a7220 */ /* 0x040fe20000400000 */
[----:B------:R-:W-:Y:S01]  /*7300*/  FMUL R11, R37, R11 ;  /* 0x0000000b250b7220 */ /* 0x000fe20000400000 */
[C---:B------:R-:W-:Y:S01]  /*7310*/  FFMA R6, R39.reuse, R41, R6 ;  /* 0x0000002927067223 */ /* 0x040fe20000000006 */
[C---:B------:R-:W-:Y:S01]  /*7320*/  FFMA R7, R39.reuse, R44, R7 ;  /* 0x0000002c27077223 */ /* 0x040fe20000000007 */
[C---:B------:R-:W-:Y:S01]  /*7330*/  FFMA R4, R39.reuse, R43, R4 ;  /* 0x0000002b27047223 */ /* 0x040fe20000000004 */
[C---:B------:R-:W-:Y:S01]  /*7340*/  FFMA R5, R39.reuse, R46, R5 ;  /* 0x0000002e27057223 */ /* 0x040fe20000000005 */
[C---:B------:R-:W-:Y:S01]  /*7350*/  FFMA R10, R39.reuse, R45, R10 ;  /* 0x0000002d270a7223 */ /* 0x040fe2000000000a */
[C---:B------:R-:W-:Y:S01]  /*7360*/  FFMA R11, R39.reuse, R48, R11 ;  /* 0x00000030270b7223 */ /* 0x040fe2000000000b */
[C---:B------:R-:W-:Y:S01]  /*7370*/  FFMA R8, R39.reuse, R47, R8 ;  /* 0x0000002f27087223 */ /* 0x040fe20000000008 */
[----:B------:R-:W-:Y:S01]  /*7380*/  F2FP.F16.E4M3.UNPACK_B R69, R83 ;  /* 0x00000053ff45723e */ /* 0x000fe200020006ff */
[----:B------:R-:W-:Y:S01]  /*7390*/  FFMA R9, R39, R50, R9 ;  /* 0x0000003227097223 */ /* 0x000fe20000000009 */
[----:B------:R-:W-:Y:S01]  /*73a0*/  F2FP.SATFINITE.E4M3.F32.PACK_AB_MERGE_C R104, R7, R6, RZ ;  /* 0x000000060768723e */ /* 0x000fe200048070ff */
[----:B------:R-:W-:Y:S01]  /*73b0*/  HADD2.F32 R52, -RZ, R51.H1_H1 ;  /* 0x30000033ff347230 */ /* 0x000fe20000004100 */
[----:B------:R-:W-:Y:S01]  /*73c0*/  F2FP.SATFINITE.E4M3.F32.PACK_AB_MERGE_C R105, R11, R10, RZ ;  /* 0x0000000a0b69723e */ /* 0x000fe200048070ff */
[----:B------:R-:W-:Y:S01]  /*73d0*/  HADD2.F32 R51, -RZ, R53.H0_H0 ;  /* 0x20000035ff337230 */ /* 0x000fe20000004100 */
[----:B------:R-:W-:Y:S01]  /*73e0*/  F2FP.SATFINITE.E4M3.F32.PACK_AB_MERGE_C R104, R3, R0, R104 ;  /* 0x000000000368723e */ /* 0x000fe20004807068 */
[----:B------:R-:W-:Y:S01]  /*73f0*/  HADD2.F32 R70, -RZ, R69.H1_H1 ;  /* 0x30000045ff467230 */ /* 0x000fe20000004100 */
[----:B------:R-:W-:Y:S01]  /*7400*/  F2FP.SATFINITE.E4M3.F32.PACK_AB_MERGE_C R105, R5, R4, R105 ;  /* 0x000000040569723e */ /* 0x000fe20004807069 */
[C---:B------:R-:W-:Y:S01]  /*7410*/  FMUL R14, R37.reuse, R14 ;  /* 0x0000000e250e7220 */ /* 0x040fe20000400000 */
[C---:B------:R-:W-:Y:S01]  /*7420*/  FMUL R15, R37.reuse, R15 ;  /* 0x0000000f250f7220 */ /* 0x040fe20000400000 */
[--C-:B------:R-:W-:Y:S02]  /*7430*/  HADD2.F32 R53, -RZ, R55.reuse.H0_H0 ;  /* 0x20000037ff357230 */ /* 0x100fe40000004100 */
[----:B------:R-:W-:Y:S01]  /*7440*/  FMUL R18, R37, R18 ;  /* 0x0000001225127220 */ /* 0x000fe20000400000 */
[C---:B------:R-:W-:Y:S01]  /*7450*/  FFMA R14, R39.reuse, R49, R14 ;  /* 0x00000031270e7223 */ /* 0x040fe2000000000e */
[----:B------:R-:W-:Y:S02]  /*7460*/  HADD2.F32 R56, -RZ, R55.H1_H1 ;  /* 0x30000037ff387230 */ /* 0x000fe40000004100 */
[C---:B------:R-:W-:Y:S01]  /*7470*/  FFMA R15, R39.reuse, R52, R15 ;  /* 0x00000034270f7223 */ /* 0x040fe2000000000f */
[C---:B------:R-:W-:Y:S01]  /*7480*/  FFMA R12, R39.reuse, R51, R12 ;  /* 0x00000033270c7223 */ /* 0x040fe2000000000c */
[----:B------:R-:W-:Y:S01]  /*7490*/  FFMA R13, R39, R54, R13 ;  /* 0x00000036270d7223 */ /* 0x000fe2000000000d */
[----:B------:R-:W-:Y:S02]  /*74a0*/  HADD2.F32 R55, -RZ, R57.H0_H0 ;  /* 0x20000039ff377230 */ /* 0x000fe40000004100 */
[----:B------:R-:W-:Y:S01]  /*74b0*/  FMUL R19, R37, R19 ;  /* 0x0000001325137220 */ /* 0x000fe20000400000 */
[--C-:B------:R-:W-:Y:S02]  /*74c0*/  HADD2.F32 R57, -RZ, R59.reuse.H0_H0 ;  /* 0x2000003bff397230 */ /* 0x100fe40000004100 */
[----:B------:R-:W-:Y:S01]  /*74d0*/  FFMA R18, R39, R53, R18 ;  /* 0x0000003527127223 */ /* 0x000fe20000000012 */
[----:B------:R-:W-:Y:S02]  /*74e0*/  HADD2.F32 R60, -RZ, R59.H1_H1 ;  /* 0x3000003bff3c7230 */ /* 0x000fe40000004100 */
[----:B------:R-:W-:Y:S01]  /*74f0*/  FMUL R22, R37, R22 ;  /* 0x0000001625167220 */ /* 0x000fe20000400000 */
[----:B------:R-:W-:Y:S02]  /*7500*/  HADD2.F32 R59, -RZ, R61.H0_H0 ;  /* 0x2000003dff3b7230 */ /* 0x000fe40000004100 */
[----:B------:R-:W-:Y:S01]  /*7510*/  FFMA R19, R39, R56, R19 ;  /* 0x0000003827137223 */ /* 0x000fe20000000013 */
[----:B------:R-:W-:Y:S01]  /*7520*/  FMUL R23, R37, R23 ;  /* 0x0000001725177220 */ /* 0x000fe20000400000 */
[C---:B------:R-:W-:Y:S01]  /*7530*/  FFMA R16, R39.reuse, R55, R16 ;  /* 0x0000003727107223 */ /* 0x040fe20000000010 */
[C---:B------:R-:W-:Y:S01]  /*7540*/  FFMA R17, R39.reuse, R58, R17 ;  /* 0x0000003a27117223 */ /* 0x040fe20000000011 */
        /* <DEDUP_REMOVED lines=8> */
[----:B------:R-:W-:Y:S01]  /*75d0*/  F2FP.F16.E4M3.UNPACK_B R71, R83.H1 ;  /* 0x00000053ff47723e */ /* 0x000fe200030006ff */
        /* <DEDUP_REMOVED lines=14> */
[----:B------:R-:W-:Y:S01]  /*76c0*/  FFMA R31, R39, R68, R31 ;  /* 0x00000044271f7223 */ /* 0x000fe2000000001f */
[----:B------:R-:W-:Y:S01]  /*76d0*/  FMUL R35, R37, R35 ;  /* 0x0000002325237220 */ /* 0x000fe20000400000 */
[----:B------:R-:W-:Y:S01]  /*76e0*/  F2FP.SATFINITE.E4M3.F32.PACK_AB_MERGE_C R106, R15, R14, RZ ;  /* 0x0000000e0f6a723e */ /* 0x000fe200048070ff */
[----:B------:R-:W-:Y:S01]  /*76f0*/  FFMA R28, R39, R67, R28 ;  /* 0x00000043271c7223 */ /* 0x000fe2000000001c */
[----:B------:R-:W-:Y:S01]  /*7700*/  F2FP.SATFINITE.E4M3.F32.PACK_AB_MERGE_C R107, R19, R18, RZ ;  /* 0x00000012136b723e */ /* 0x000fe200048070ff */
[C---:B------:R-:W-:Y:S01]  /*7710*/  FFMA R29, R39.reuse, R70, R29 ;  /* 0x00000046271d7223 */ /* 0x040fe2000000001d */
[C---:B------:R-:W-:Y:S01]  /*7720*/  FFMA R34, R39.reuse, R69, R34 ;  /* 0x0000004527227223 */ /* 0x040fe20000000022 */
[----:B------:R-:W-:Y:S01]  /*7730*/  FFMA R35, R39, R72, R35 ;  /* 0x0000004827237223 */ /* 0x000fe20000000023 */
[----:B------:R-:W-:Y:S02]  /*7740*/  F2FP.SATFINITE.E4M3.F32.PACK_AB_MERGE_C R106, R9, R8, R106 ;  /* 0x00000008096a723e */ /* 0x000fe4000480706a */
[----:B------:R-:W-:Y:S02]  /*7750*/  F2FP.SATFINITE.E4M3.F32.PACK_AB_MERGE_C R107, R13, R12, R107 ;  /* 0x0000000c0d6b723e */ /* 0x000fe4000480706b */
[----:B------:R-:W-:Y:S02]  /*7760*/  F2FP.SATFINITE.E4M3.F32.PACK_AB_MERGE_C R108, R23, R22, RZ ;  /* 0x00000016176c723e */ /* 0x000fe400048070ff */
[----:B------:R-:W-:Y:S01]  /*7770*/  F2FP.SATFINITE.E4M3.F32.PACK_AB_MERGE_C R109, R27, R26, RZ ;  /* 0x0000001a1b6d723e */ /* 0x000fe200048070ff */
[----:B------:R1:W-:Y:S01]  /*7780*/  STS.128 [R112+UR44+0x3400], R104 ;  /* 0x0034006870007988 */ /* 0x0003e20008000c2c */
[----:B------:R-:W-:Y:S02]  /*7790*/  F2FP.SATFINITE.E4M3.F32.PACK_AB_MERGE_C R113, R31, R30, RZ ;  /* 0x0000001e1f71723e */ /* 0x000fe400048070ff */
[----:B------:R-:W-:Y:S02]  /*77a0*/  F2FP.SATFINITE.E4M3.F32.PACK_AB_MERGE_C R115, R35, R34, RZ ;  /* 0x000000222373723e */ /* 0x000fe400048070ff */
[----:B------:R-:W-:Y:S02]  /*77b0*/  F2FP.SATFINITE.E4M3.F32.PACK_AB_MERGE_C R108, R17, R16, R108 ;  /* 0x00000010116c723e */ /* 0x000fe4000480706c */
[----:B------:R-:W-:Y:S02]  /*77c0*/  F2FP.SATFINITE.E4M3.F32.PACK_AB_MERGE_C R109, R21, R20, R109 ;  /* 0x00000014156d723e */ /* 0x000fe4000480706d */
[----:B------:R-:W-:Y:S02]  /*77d0*/  F2FP.SATFINITE.E4M3.F32.PACK_AB_MERGE_C R110, R25, R24, R113 ;  /* 0x00000018196e723e */ /* 0x000fe40004807071 */
[----:B------:R-:W-:Y:S05]  /*77e0*/  F2FP.SATFINITE.E4M3.F32.PACK_AB_MERGE_C R111, R29, R28, R115 ;  /* 0x0000001c1d6f723e */ /* 0x000fea0004807073 */
[----:B------:R1:W-:Y:S01]  /*77f0*/  STS.128 [R116+0x3410], R108 ;  /* 0x0034106c74007388 */ /* 0x0003e20000000c00 */
[----:B------:R-:W-:Y:S01]  /*7800*/  @!PT LDS RZ, [RZ] ;  /* 0x00000000fffff984 */ /* 0x000fe20000000800 */
[----:B------:R-:W-:Y:S01]  /*7810*/  @!PT LDS RZ, [RZ] ;  /* 0x00000000fffff984 */ /* 0x000fe20000000800 */
[----:B------:R-:W-:Y:S01]  /*7820*/  @!PT LDS RZ, [RZ] ;  /* 0x00000000fffff984 */ /* 0x000fe20000000800 */
[----:B------:R-:W-:Y:S01]  /*7830*/  @!PT LDS RZ, [RZ] ;  /* 0x00000000fffff984 */ /* 0x000fe20000000800 */
[----:B------:R2:W-:Y:S07]  /*7840*/  MEMBAR.ALL.CTA ;  /* 0x0000000000007992 */ /* 0x0005ee0000008000 */
[----:B--2---:R-:W2:Y:S02]  /*7850*/  FENCE.VIEW.ASYNC.S ;  /* 0x00000000000073c6 */ /* 0x004ea40000000000 */
[----:B--2---:R-:W-:Y:S06]  /*7860*/  BAR.SYNC.DEFER_BLOCKING 0x1, 0x80 ;  /* 0x0042000000007b1d */ /* 0x004fec0000010000 */
[----:B------:R-:W-:Y:S05]  /*7870*/  @P0 BRA `(.L_x_125) ;  /* 0x00000000001c0947 */ /* 0x000fea0003800000 */
[----:B------:R-:W2:Y:S01]  /*7880*/  LDCU.64 UR8, c[0x0][0x348] ;  /* 0x00006900ff0877ac */ /* 0x000ea20008000a00 */
[----:B------:R-:W-:Y:S01]  /*7890*/  UIADD3 UR48, UPT, UPT, UR44, 0x3400, UR6 ;  /* 0x000034002c307890 */ /* 0x000fe2000fffe006 */
[----:B------:R-:W-:Y:S01]  /*78a0*/  UMOV UR51, UR36 ;  /* 0x0000002400337c82 */ /* 0x000fe20008000000 */
[----:B--2---:R-:W-:Y:S04]  /*78b0*/  UIADD3 UR4, UP0, UPT, UR8, 0x680, URZ ;  /* 0x0000068008047890 */ /* 0x004fe8000ff1e0ff */
[----:B------:R-:W-:Y:S09]  /*78c0*/  UIADD3.X UR5, UPT, UPT, URZ, UR9, URZ, UP0, !UPT ;  /* 0x00000009ff057290 */ /* 0x000ff200087fe4ff */
[----:B------:R2:W-:Y:S02]  /*78d0*/  UTMASTG.3D [UR48], [UR4] ;  /* 0x00000030040073b5 */ /* 0x0005e40008010000 */
[----:B--2---:R0:W-:Y:S02]  /*78e0*/  UTMACMDFLUSH ;  /* 0x00000000000079b7 */ /* 0x0041e40000000000 */
.L_x_125:
[----:B------:R-:W-:Y:S05]  /*78f0*/  BSYNC.RECONVERGENT B0 ;  /* 0x0000000000007941 */ /* 0x000fea0003800200 */
.L_x_124:
[----:B------:R-:W-:Y:S01]  /*7900*/  UIADD3 UR4, UPT, UPT, UR45, 0x1, URZ ;  /* 0x000000012d047890 */ /* 0x000fe2000fffe0ff */
[----:B------:R-:W-:Y:S01]  /*7910*/  ISETP.NE.AND P1, PT, R100, RZ, PT ;  /* 0x000000ff6400720c */ /* 0x000fe20003f25270 */
[----:B------:R-:W-:Y:S01]  /*7920*/  BSSY.RECONVERGENT B0, `(.L_x_126) ;  /* 0x0000007000007945 */ /* 0x000fe20003800200 */
[----:B------:R-:W-:Y:S01]  /*7930*/  LEA R5, R92, UR44, 0x3 ;  /* 0x0000002c5c057c11 */ /* 0x000fe2000f8e18ff */
[----:B------:R-:W-:Y:S04]  /*7940*/  UISETP.NE.AND UP0, UPT, UR4, 0x2, UPT ;  /* 0x000000020400788c */ /* 0x000fe8000bf05270 */
[----:B------:R-:W-:Y:S06]  /*7950*/  USEL UR45, UR4, URZ, UP0 ;  /* 0x000000ff042d7287 */ /* 0x000fec0008000000 */
[----:B------:R-:W-:Y:S01]  /*7960*/  @P1 SHF.L.U32 R0, R91, 0x1f, RZ ;  /* 0x0000001f5b001819 */ /* 0x000fe200000006ff */
[----:B------:R-:W-:Y:S05]  /*7970*/  @P0 BRA `(.L_x_127) ;  /* 0x0000000000040947 */ /* 0x000fea0003800000 */
[----:B------:R-:W-:Y:S04]  /*7980*/  DEPBAR.LE SB0, 0x1 ;  /* 0x000080400000791a */ /* 0x000fe80000000000 */
.L_x_127:
[----:B------:R-:W-:Y:S05]  /*7990*/  BSYNC.RECONVERGENT B0 ;  /* 0x0000000000007941 */ /* 0x000fea0003800200 */
.L_x_126:
[----:B------:R-:W-:Y:S06]  /*79a0*/  BAR.SYNC.DEFER_BLOCKING 0x1, 0x80 ;  /* 0x0042000000007b1d */ /* 0x000fec0000010000 */
[----:B------:R-:W2:Y:S01]  /*79b0*/  @P1 SYNCS.PHASECHK.TRANS64.TRYWAIT P0, [R5+URZ+0x190], R0 ;  /* 0x00019000050015a7 */ /* 0x000ea200080011ff */
[----:B------:R-:W-:Y:S01]  /*79c0*/  BSSY B1, `(.L_x_128) ;  /* 0x0000020000017945 */ /* 0x000fe20003800000 */
[----:B--2---:R-:W-:Y:S03]  /*79d0*/  @P1 SEL R101, RZ, 0x1, !P0 ;  /* 0x00000001ff651807 */ /* 0x004fe60004000000 */
[----:B------:R-:W-:Y:S05]  /*79e0*/  @!P1 BRA `(.L_x_129) ;  /* 0x0000000000749947 */ /* 0x000fea0003800000 */
[----:B------:R-:W-:Y:S01]  /*79f0*/  ISETP.NE.AND P1, PT, R102, RZ, PT ;  /* 0x000000ff6600720c */ /* 0x000fe20003f25270 */
[----:B------:R-:W2:Y:S01]  /*7a00*/  S2R R0, SR_CgaCtaId ;  /* 0x0000000000007919 */ /* 0x000ea20000008800 */
[----:B------:R-:W-:Y:S01]  /*7a10*/  ISETP.NE.AND P0, PT, R101, RZ, PT ;  /* 0x000000ff6500720c */ /* 0x000fe20003f05270 */
[----:B------:R-:W-:Y:S10]  /*7a20*/  BSSY B0, `(.L_x_130) ;  /* 0x0000008000007945 */ /* 0x000ff40003800000 */
[----:B------:R-:W-:Y:S05]  /*7a30*/  @P1 IMAD R3, R92, 0x1000, R73 ;  /* 0x000010005c031824 */ /* 0x000fea00078e0249 */
[----:B------:R-:W-:Y:S05]  /*7a40*/  @P1 IADD3 R6, PT, PT, R3, UR44, RZ ;  /* 0x0000002c03061c10 */ /* 0x000fea000fffe0ff */
[----:B------:R-:W-:Y:S01]  /*7a50*/  @P1 IMAD.IADD R6, R6, 0x1, R103 ;  /* 0x0000000106061824 */ /* 0x000fe200078e0267 */
[----:B------:R-:W-:Y:S06]  /*7a60*/  @P0 BRA `(.L_x_131) ;  /* 0x00000000000c0947 */ /* 0x000fec0003800000 */
[----:B------:R-:W-:Y:S04]  /*7a70*/  SHF.L.U32 R4, R91, 0x1f, RZ ;  /* 0x0000001f5b047819 */ /* 0x000fe800000006ff */
[----:B------:R-:W3:Y:S02]  /*7a80*/  SYNCS.PHASECHK.TRANS64.TRYWAIT P0, [R5+URZ+0x190], R4 ;  /* 0x00019004050075a7 */ /* 0x000ee400080011ff */
[----:B---3--:R-:W-:Y:S05]  /*7a90*/  @!P0 BRA `(.L_x_132) ;  /* 0x0000002c00808947 */ /* 0x008fea0003800000 */
.L_x_131:
[----:B------:R-:W-:Y:S05]  /*7aa0*/  BSYNC B0 ;  /* 0x0000000000007941 */ /* 0x000fea0003800000 */
.L_x_130:
[----:B------:R-:W-:Y:S01]  /*7ab0*/  ISETP.NE.AND P0, PT, R102, RZ, PT ;  /* 0x000000ff6600720c */ /* 0x000fe20003f05270 */
[----:B---3--:R-:W-:Y:S02]  /*7ac0*/  VIADD R5, R5, 0x1a8 ;  /* 0x000001a805057836 */ /* 0x008fe40000000000 */
[----:B------:R-:W-:Y:S03]  /*7ad0*/  VIADD R92, R92, 0x1 ;  /* 0x000000015c5c7836 */ /* 0x000fe60000000000 */
[----:B--2---:R-:W-:Y:S07]  /*7ae0*/  PRMT R0, R0, 0x654, R5 ;  /* 0x0000065400007816 */ /* 0x004fee0000000005 */
[----:B------:R2:W3:Y:S04]  /*7af0*/  @P0 LDS.128 R76, [R3+UR44+0x400] ;  /* 0x0004002c034c0984 */ /* 0x0004e80008000c00 */
[----:B------:R2:W4:Y:S01]  /*7b00*/  @P0 LDS.128 R80, [R6+0x410] ;  /* 0x0004100006500984 */ /* 0x0005220000000c00 */
        /* <DEDUP_REMOVED lines=10> */
[----:B--23--:R-:W-:Y:S02]  /*7bb0*/  LOP3.LUT R91, R91, R0, RZ, 0x3c, !PT ;  /* 0x000000005b5b7212 */ /* 0x00cfe400078e3cff */
.L_x_129:
[----:B------:R-:W-:Y:S05]  /*7bc0*/  BSYNC B1 ;  /* 0x0000000000017941 */ /* 0x000fea0003800000 */
.L_x_128:
[----:B------:R-:W-:Y:S05]  /*7bd0*/  VIADD R0, R38, 0x40 ;  /* 0x0000004026007836 */ /* 0x000fea0000000000 */
[----:B------:R-:W-:Y:S04]  /*7be0*/  SHF.R.U32.HI R0, RZ, 0x15, R0 ;  /* 0x00000015ff007819 */ /* 0x000fe80000011600 */
[----:B------:R-:W-:Y:S11]  /*7bf0*/  LOP3.LUT P0, RZ, R0, 0x3, R87, 0x48, !PT ;  /* 0x0000000300ff7812 */ /* 0x000ff60007804857 */
[----:B------:R-:W-:Y:S02]  /*7c00*/  @!UPT UIADD3 URZ, UPT, UPT, URZ, URZ, URZ ;  /* 0x000000fffffff290 */ /* 0x000fe4000fffe0ff */
[----:B------:R-:W-:Y:S05]  /*7c10*/  @!P0 BRA `(.L_x_133) ;  /* 0x0000000000408947 */ /* 0x000fea0003800000 */
[----:B------:R-:W2:Y:S01]  /*7c20*/  LDCU.64 UR8, c[0x4][0x78] ;  /* 0x01000f00ff0877ac */ /* 0x000ea20008000a00 */
[----:B------:R-:W-:Y:S01]  /*7c30*/  MOV R15, 0x0 ;  /* 0x00000000000f7802 */ /* 0x000fe20000000f00 */
[----:B------:R-:W-:Y:S02]  /*7c40*/  HFMA2 R12, -RZ, RZ, 0, 5.9604644775390625e-08 ;  /* 0x00000001ff0c7431 */ /* 0x000fe400000001ff */
[----:B------:R-:W-:Y:S02]  /*7c50*/  IMAD.MOV.U32 R8, RZ, RZ, 0x192 ;  /* 0x00000192ff087424 */ /* 0x000fe400078e00ff */
[----:B------:R-:W-:Y:S01]  /*7c60*/  IMAD.MOV.U32 R13, RZ, RZ, RZ ;  /* 0x000000ffff0d7224 */ /* 0x000fe200078e00ff */
[----:B------:R-:W3:Y:S01]  /*7c70*/  LDCU.64 UR6, c[0x4][0x80] ;  /* 0x01001000ff0677ac */ /* 0x000ee20008000a00 */
[----:B------:R-:W1:Y:S01]  /*7c80*/  LDC.64 R14, c[0x4][R15] ;  /* 0x010000000f0e7b82 */ /* 0x000e620000000a00 */
[----:B------:R-:W5:Y:S01]  /*7c90*/  LDCU.64 UR4, c[0x4][0x18] ;  /* 0x01000300ff0477ac */ /* 0x000f620008000a00 */
[----:B--2---:R-:W-:Y:S01]  /*7ca0*/  MOV R5, UR9 ;  /* 0x0000000900057c02 */ /* 0x004fe20008000f00 */
[----:B------:R-:W-:Y:S01]  /*7cb0*/  IMAD.U32 R4, RZ, RZ, UR8 ;  /* 0x00000008ff047e24 */ /* 0x000fe2000f8e00ff */
[----:B---3--:R-:W-:Y:S01]  /*7cc0*/  MOV R7, UR7 ;  /* 0x0000000700077c02 */ /* 0x008fe20008000f00 */
[----:B------:R-:W-:Y:S01]  /*7cd0*/  IMAD.U32 R6, RZ, RZ, UR6 ;  /* 0x00000006ff067e24 */ /* 0x000fe2000f8e00ff */
[----:B-----5:R-:W-:Y:S01]  /*7ce0*/  MOV R11, UR5 ;  /* 0x00000005000b7c02 */ /* 0x020fe20008000f00 */
[----:B------:R-:W-:Y:S02]  /*7cf0*/  IMAD.U32 R10, RZ, RZ, UR4 ;  /* 0x00000004ff0a7e24 */ /* 0x000fe4000f8e00ff */
[----:B------:R-:W-:Y:S07]  /*7d00*/  LEPC R20, `(.L_x_133) ;  /* 0x000000001014794e */ /* 0x000fee0000000000 */
[----:B-1--4-:R-:W-:Y:S05]  /*7d10*/  CALL.ABS.NOINC R14 ;  /* 0x000000000e007343 */ /* 0x012fea0003c00000 */
.L_x_133:
        /* <DEDUP_REMOVED lines=14> */
[----:B------:R-:W-:Y:S01]  /*7e00*/  LDTM.16dp32bit_t0_t15.x32 R4, tmem[UR4+0x40] ;  /* 0x00004004000479ee */ /* 0x000fe20008a80000 */
[----:B------:R-:W2:Y:S01]  /*7e10*/  LDTM.16dp32bit_t16_t31.x32 R4, tmem[UR4+0x60] ;  /* 0x00006004000479ee */ /* 0x000ea20008aa0000 */
[----:B-1----:R-:W-:Y:S01]  /*7e20*/  LOP3.LUT R112, R73, UR6, RZ, 0xfc, !PT ;  /* 0x0000000649707c12 */ /* 0x002fe2000f8efcff */
[----:B------:R-:W-:Y:S01]  /*7e30*/  HADD2.F32 R46, -RZ, R45.H1_H1 ;  /* 0x3000002dff2e7230 */ /* 0x000fe20000004100 */
[-C--:B------:R-:W-:Y:S01]  /*7e40*/  F2FP.F16.E4M3.UNPACK_B R53, R79.reuse ;  /* 0x0000004fff35723e */ /* 0x080fe200020006ff */
[----:B------:R-:W-:Y:S01]  /*7e50*/  HADD2.F32 R50, -RZ, R49.H1_H1 ;  /* 0x30000031ff327230 */ /* 0x000fe20000004100 */
[----:B------:R-:W-:Y:S01]  /*7e60*/  IADD3 R114, PT, PT, R112, UR44, RZ ;  /* 0x0000002c70727c10 */ /* 0x000fe2000fffe0ff */
[----:B------:R-:W-:Y:S01]  /*7e70*/  HADD2.F32 R44, -RZ, R43.H1_H1 ;  /* 0x3000002bff2c7230 */ /* 0x000fe20000004100 */
[----:B------:R-:W-:Y:S01]  /*7e80*/  F2FP.F16.E4M3.UNPACK_B R55, R79.H1 ;  /* 0x0000004fff37723e */ /* 0x000fe200030006ff */
[----:B------:R-:W-:Y:S01]  /*7e90*/  HADD2.F32 R43, -RZ, R45.H0_H0 ;  /* 0x2000002dff2b7230 */ /* 0x000fe20000004100 */
[----:B------:R-:W-:Y:S01]  /*7ea0*/  IADD3 R117, PT, PT, R103, R114, RZ ;  /* 0x0000007267757210 */ /* 0x000fe20007ffe0ff */
[----:B------:R-:W-:Y:S01]  /*7eb0*/  HADD2.F32 R54, -RZ, R53.H1_H1 ;  /* 0x30000035ff367230 */ /* 0x000fe20000004100 */
[-C--:B----4-:R-:W-:Y:S01]  /*7ec0*/  F2FP.F16.E4M3.UNPACK_B R57, R80.reuse ;  /* 0x00000050ff39723e */ /* 0x090fe200020006ff */
[--C-:B------:R-:W-:Y:S01]  /*7ed0*/  HADD2.F32 R45, -RZ, R47.reuse.H0_H0 ;  /* 0x2000002fff2d7230 */ /* 0x100fe20000004100 */
[----:B------:R-:W-:Y:S01]  /*7ee0*/  F2FP.F16.E4M3.UNPACK_B R59, R80.H1 ;  /* 0x00000050ff3b723e */ /* 0x000fe200030006ff */
[----:B------:R-:W-:Y:S01]  /*7ef0*/  HADD2.F32 R48, -RZ, R47.H1_H1 ;  /* 0x3000002fff307230 */ /* 0x000fe20000004100 */
[-C--:B------:R-:W-:Y:S01]  /*7f00*/  F2FP.F16.E4M3.UNPACK_B R61, R81.reuse ;  /* 0x00000051ff3d723e */ /* 0x080fe200020006ff */
[----:B------:R-:W-:Y:S01]  /*7f10*/  HADD2.F32 R47, -RZ, R49.H0_H0 ;  /* 0x20000031ff2f7230 */ /* 0x000fe20000004100 */
[----:B------:R-:W-:Y:S01]  /*7f20*/  F2FP.F16.E4M3.UNPACK_B R63, R81.H1 ;  /* 0x00000051ff3f723e */ /* 0x000fe200030006ff */
[----:B------:R-:W-:Y:S01]  /*7f30*/  HADD2.F32 R58, -RZ, R57.H1_H1 ;  /* 0x30000039ff3a7230 */ /* 0x000fe20000004100 */
[-C--:B------:R-:W-:Y:S01]  /*7f40*/  F2FP.F16.E4M3.UNPACK_B R65, R82.reuse ;  /* 0x00000052ff41723e */ /* 0x080fe200020006ff */
[----:B------:R-:W-:Y:S01]  /*7f50*/  HADD2.F32 R62, -RZ, R61.H1_H1 ;  /* 0x3000003dff3e7230 */ /* 0x000fe20000004100 */
[----:B------:R-:W-:Y:S01]  /*7f60*/  F2FP.F16.E4M3.UNPACK_B R67, R82.H1 ;  /* 0x00000052ff43723e */ /* 0x000fe200030006ff */
[----:B------:R-:W-:Y:S01]  /*7f70*/  HADD2.F32 R49, -RZ, R51.H0_H0 ;  /* 0x20000033ff317230 */ /* 0x000fe20000004100 */
[----:B------:R-:W-:Y:S01]  /*7f80*/  F2FP.F16.E4M3.UNPACK_B R69, R83 ;  /* 0x00000053ff45723e */ /* 0x000fe200020006ff */
[C---:B--2---:R-:W-:Y:S01]  /*7f90*/  FMUL R0, R37.reuse, R4 ;  /* 0x0000000425007220 */ /* 0x044fe20000400000 */
        /* <DEDUP_REMOVED lines=30> */
[----:B------:R-:W-:Y:S01]  /*8180*/  FFMA R9, R39, R50, R9 ;  /* 0x0000003227097223 */ /* 0x000fe20000000009 */
[----:B------:R-:W-:Y:S01]  /*8190*/  F2FP.SATFINITE.E4M3.F32.PACK_AB_MERGE_C R104, R7, R6, RZ ;  /* 0x000000060768723e */ /* 0x000fe200048070ff */
[----:B------:R-:W-:Y:S01]  /*81a0*/  HADD2.F32 R52, -RZ, R51.H1_H1 ;  /* 0x30000033ff347230 */ /* 0x000fe20000004100 */
[----:B------:R-:W-:Y:S01]  /*81b0*/  F2FP.SATFINITE.E4M3.F32.PACK_AB_MERGE_C R105, R11, R10, RZ ;  /* 0x0000000a0b69723e */ /* 0x000fe200048070ff */
[----:B------:R-:W-:Y:S01]  /*81c0*/  HADD2.F32 R51, -RZ, R53.H0_H0 ;  /* 0x20000035ff337230 */ /* 0x000fe20000004100 */
[----:B------:R-:W-:Y:S01]  /*81d0*/  F2FP.SATFINITE.E4M3.F32.PACK_AB_MERGE_C R104, R3, R0, R104 ;  /* 0x000000000368723e */ /* 0x000fe20004807068 */
[----:B------:R-:W-:Y:S01]  /*81e0*/  FMUL R14, R37, R14 ;  /* 0x0000000e250e7220 */ /* 0x000fe20000400000 */
[----:B------:R-:W-:Y:S01]  /*81f0*/  F2FP.SATFINITE.E4M3.F32.PACK_AB_MERGE_C R105, R5, R4, R105 ;  /* 0x000000040569723e */ /* 0x000fe20004807069 */
[----:B------:R-:W-:Y:S01]  /*8200*/  FMUL R15, R37, R15 ;  /* 0x0000000f250f7220 */ /* 0x000fe20000400000 */
[--C-:B------:R-:W-:Y:S02]  /*8210*/  HADD2.F32 R53, -RZ, R55.reuse.H0_H0 ;  /* 0x20000037ff357230 */ /* 0x100fe40000004100 */
[C---:B------:R-:W-:Y:S01]  /*8220*/  FFMA R14, R39.reuse, R49, R14 ;  /* 0x00000031270e7223 */ /* 0x040fe2000000000e */
[----:B------:R-:W-:Y:S02]  /*8230*/  HADD2.F32 R56, -RZ, R55.H1_H1 ;  /* 0x30000037ff387230 */ /* 0x000fe40000004100 */
[C---:B------:R-:W-:Y:S01]  /*8240*/  FFMA R15, R39.reuse, R52, R15 ;  /* 0x00000034270f7223 */ /* 0x040fe2000000000f */
[C---:B------:R-:W-:Y:S01]  /*8250*/  FFMA R12, R39.reuse, R51, R12 ;  /* 0x00000033270c7223 */ /* 0x040fe2000000000c */
[----:B------:R-:W-:Y:S01]  /*8260*/  FFMA R13, R39, R54, R13 ;  /* 0x00000036270d7223 */ /* 0x000fe2000000000d */
[----:B------:R-:W-:Y:S02]  /*8270*/  HADD2.F32 R55, -RZ, R57.H0_H0 ;  /* 0x20000039ff377230 */ /* 0x000fe40000004100 */
[C---:B------:R-:W-:Y:S01]  /*8280*/  FMUL R18, R37.reuse, R18 ;  /* 0x0000001225127220 */ /* 0x040fe20000400000 */
[C---:B------:R-:W-:Y:S01]  /*8290*/  FMUL R19, R37.reuse, R19 ;  /* 0x0000001325137220 */ /* 0x040fe20000400000 */
[--C-:B------:R-:W-:Y:S02]  /*82a0*/  HADD2.F32 R57, -RZ, R59.reuse.H0_H0 ;  /* 0x2000003bff397230 */ /* 0x100fe40000004100 */
[----:B------:R-:W-:Y:S01]  /*82b0*/  FMUL R22, R37, R22 ;  /* 0x0000001625167220 */ /* 0x000fe20000400000 */
[C---:B------:R-:W-:Y:S01]  /*82c0*/  FFMA R18, R39.reuse, R53, R18 ;  /* 0x0000003527127223 */ /* 0x040fe20000000012 */
[----:B------:R-:W-:Y:S02]  /*82d0*/  HADD2.F32 R60, -RZ, R59.H1_H1 ;  /* 0x3000003bff3c7230 */ /* 0x000fe40000004100 */
[----:B------:R-:W-:Y:S01]  /*82e0*/  FFMA R19, R39, R56, R19 ;  /* 0x0000003827137223 */ /* 0x000fe20000000013 */
[----:B------:R-:W-:Y:S02]  /*82f0*/  HADD2.F32 R59, -RZ, R61.H0_H0 ;  /* 0x2000003dff3b7230 */ /* 0x000fe40000004100 */
        /* <DEDUP_REMOVED lines=55> */
[----:B------:R-:W-:Y:S02]  /*8670*/  UIADD3 UR9, UPT, UPT, UR49, 0x40, URZ ;  /* 0x0000004031097890 */ /* 0x000fe4000fffe0ff */
[----:B------:R-:W-:Y:S02]  /*8680*/  UIADD3 UR8, UPT, UPT, UR44, 0x3400, UR6 ;  /* 0x000034002c087890 */ /* 0x000fe4000fffe006 */
[----:B--2---:R-:W-:Y:S03]  /*8690*/  UIADD3 UR4, UP0, UPT, UR10, 0x680, URZ ;  /* 0x000006800a047890 */ /* 0x004fe6000ff1e0ff */
[----:B------:R-:W-:Y:S01]  /*86a0*/  UMOV UR10, UR50 ;  /* 0x00000032000a7c82 */ /* 0x000fe20008000000 */
[----:B------:R-:W-:Y:S03]  /*86b0*/  UIADD3.X UR5, UPT, UPT, URZ, UR11, URZ, UP0, !UPT ;  /* 0x0000000bff057290 */ /* 0x000fe600087fe4ff */
[----:B------:R-:W-:Y:S06]  /*86c0*/  UMOV UR11, UR36 ;  /* 0x00000024000b7c82 */ /* 0x000fec0008000000 */
[----:B------:R2:W-:Y:S02]  /*86d0*/  UTMASTG.3D [UR8], [UR4] ;  /* 0x00000008040073b5 */ /* 0x0005e40008010000 */
[----:B--2---:R0:W-:Y:S02]  /*86e0*/  UTMACMDFLUSH ;  /* 0x00000000000079b7 */ /* 0x0041e40000000000 */
.L_x_135:
[----:B------:R-:W-:Y:S05]  /*86f0*/  BSYNC.RECONVERGENT B0 ;  /* 0x0000000000007941 */ /* 0x000fea0003800200 */
.L_x_134:
        /* <DEDUP_REMOVED lines=9> */
.L_x_137:
[----:B------:R-:W-:Y:S05]  /*8790*/  BSYNC.RECONVERGENT B0 ;  /* 0x0000000000007941 */ /* 0x000fea0003800200 */
.L_x_136:
        /* <DEDUP_REMOVED lines=16> */
.L_x_141:
[----:B------:R-:W-:Y:S05]  /*88a0*/  BSYNC B0 ;  /* 0x0000000000007941 */ /* 0x000fea0003800000 */
.L_x_140:
        /* <DEDUP_REMOVED lines=17> */
.L_x_139:
[----:B------:R-:W-:Y:S05]  /*89c0*/  BSYNC B1 ;  /* 0x0000000000017941 */ /* 0x000fea0003800000 */
.L_x_138:
        /* <DEDUP_REMOVED lines=21> */
.L_x_143:
[----:B------:R-:W-:Y:S01]  /*8b20*/  ISETP.NE.AND P0, PT, R96, RZ, PT ;  /* 0x000000ff6000720c */ /* 0x000fe20003f05270 */
[----:B------:R-:W-:Y:S05]  /*8b30*/  WARPSYNC.ALL ;  /* 0x0000000000007948 */ /* 0x000fea0003800000 */
[----:B------:R-:W-:Y:S01]  /*8b40*/  R2UR UR4, R38 ;  /* 0x00000000260472ca */ /* 0x000fe200000e0000 */
[----:B------:R-:W2:Y:S01]  /*8b50*/  S2UR UR7, SR_CgaCtaId ;  /* 0x00000000000779c3 */ /* 0x000ea20000008800 */
[-C--:B------:R-:W-:Y:S01]  /*8b60*/  F2FP.F16.E4M3.UNPACK_B R41, R76.reuse ;  /* 0x0000004cff29723e */ /* 0x080fe200020006ff */
[----:B------:R-:W-:Y:S01]  /*8b70*/  USHF.L.U32 UR5, UR45, 0xc, URZ ;  /* 0x0000000c2d057899 */ /* 0x000fe200080006ff */
[----:B------:R-:W-:Y:S01]  /*8b80*/  F2FP.F16.E4M3.UNPACK_B R76, R76.H1 ;  /* 0x0000004cff4c723e */ /* 0x000fe200030006ff */
[----:B------:R-:W-:Y:S01]  /*8b90*/  BSSY.RECONVERGENT B0, `(.L_x_144) ;  /* 0x000009d000007945 */ /* 0x000fe20003800200 */
[-C--:B------:R-:W-:Y:S01]  /*8ba0*/  F2FP.F16.E4M3.UNPACK_B R45, R77.reuse ;  /* 0x0000004dff2d723e */ /* 0x080fe200020006ff */
[--C-:B------:R-:W-:Y:S01]  /*8bb0*/  HADD2.F32 R40, -RZ, R41.reuse.H0_H0 ;  /* 0x20000029ff287230 */ /* 0x100fe20000004100 */
[----:B------:R-:W-:Y:S01]  /*8bc0*/  F2FP.F16.E4M3.UNPACK_B R77, R77.H1 ;  /* 0x0000004dff4d723e */ /* 0x000fe200030006ff */
[----:B------:R-:W-:Y:S01]  /*8bd0*/  HADD2.F32 R42, -RZ, R41.H1_H1 ;  /* 0x30000029ff2a7230 */ /* 0x000fe20000004100 */
[-C--:B------:R-:W-:Y:S01]  /*8be0*/  F2FP.F16.E4M3.UNPACK_B R49, R78.reuse ;  /* 0x0000004eff31723e */ /* 0x080fe200020006ff */
[--C-:B------:R-:W-:Y:S01]  /*8bf0*/  HADD2.F32 R41, -RZ, R76.reuse.H0_H0 ;  /* 0x2000004cff297230 */ /* 0x100fe20000004100 */
[----:B------:R-:W-:Y:S01]  /*8c00*/  F2FP.F16.E4M3.UNPACK_B R78, R78.H1 ;  /* 0x0000004eff4e723e */ /* 0x000fe200030006ff */
[----:B------:R-:W-:Y:S01]  /*8c10*/  LDTM.16dp32bit_t0_t15.x32 R4, tmem[UR4+0x80] ;  /* 0x00008004000479ee */ /* 0x000fe20008a80000 */
[----:B------:R-:W3:Y:S01]  /*8c20*/  LDTM.16dp32bit_t16_t31.x32 R4, tmem[UR4+0xa0] ;  /* 0x0000a004000479ee */ /* 0x000ee20008aa0000 */
[----:B------:R-:W-:Y:S01]  /*8c30*/  NOP ;  /* 0x0000000000007918 */ /* 0x000fe20000000000 */
[----:B------:R-:W-:Y:S01]  /*8c40*/  LOP3.LUT R71, R73, UR5, RZ, 0xfc, !PT ;  /* 0x0000000549477c12 */ /* 0x000fe2000f8efcff */
[--C-:B------:R-:W-:Y:S01]  /*8c50*/  HADD2.F32 R43, -RZ, R45.reuse.H0_H0 ;  /* 0x2000002dff2b7230 */ /* 0x100fe20000004100 */
[----:B------:R-:W-:Y:S01]  /*8c60*/  R2UR UR6, R99 ;  /* 0x00000000630672ca */ /* 0x000fe200000e0000 */
[----:B------:R-:W-:Y:S01]  /*8c70*/  HADD2.F32 R46, -RZ, R45.H1_H1 ;  /* 0x3000002dff2e7230 */ /* 0x000fe20000004100 */
[----:B------:R-:W-:Y:S01]  /*8c80*/  IADD3 R102, PT, PT, R71, UR44, RZ ;  /* 0x0000002c47667c10 */ /* 0x000fe2000fffe0ff */
[--C-:B------:R-:W-:Y:S01]  /*8c90*/  HADD2.F32 R47, -RZ, R49.reuse.H0_H0 ;  /* 0x20000031ff2f7230 */ /* 0x100fe20000004100 */
[----:B------:R-:W-:Y:S01]  /*8ca0*/  F2FP.F16.E4M3.UNPACK_B R53, R79 ;  /* 0x0000004fff35723e */ /* 0x000fe200020006ff */
[----:B------:R-:W-:Y:S01]  /*8cb0*/  HADD2.F32 R50, -RZ, R49.H1_H1 ;  /* 0x30000031ff327230 */ /* 0x000fe20000004100 */
[----:B------:R-:W-:Y:S01]  /*8cc0*/  IADD3 R99, PT, PT, R103, R102, RZ ;  /* 0x0000006667637210 */ /* 0x000fe20007ffe0ff */
[----:B------:R-:W-:Y:S01]  /*8cd0*/  HADD2.F32 R44, -RZ, R76.H1_H1 ;  /* 0x3000004cff2c7230 */ /* 0x000fe20000004100 */
[----:B----4-:R-:W-:Y:S01]  /*8ce0*/  F2FP.F16.E4M3.UNPACK_B R57, R80 ;  /* 0x00000050ff39723e */ /* 0x010fe200020006ff */
[--C-:B------:R-:W-:Y:S01]  /*8cf0*/  HADD2.F32 R51, -RZ, R53.reuse.H0_H0 ;  /* 0x20000035ff337230 */ /* 0x100fe20000004100 */
[----:B------:R-:W-:Y:S01]  /*8d00*/  F2FP.F16.E4M3.UNPACK_B R61, R81 ;  /* 0x00000051ff3d723e */ /* 0x000fe200020006ff */
[----:B------:R-:W-:Y:S01]  /*8d10*/  HADD2.F32 R54, -RZ, R53.H1_H1 ;  /* 0x30000035ff367230 */ /* 0x000fe20000004100 */
[----:B------:R-:W-:Y:S01]  /*8d20*/  F2FP.F16.E4M3.UNPACK_B R65, R82 ;  /* 0x00000052ff41723e */ /* 0x000fe200020006ff */
[----:B------:R-:W-:Y:S01]  /*8d30*/  UIADD3 UR4, UPT, UPT, UR6, 0x210, URZ ;  /* 0x0000021006047890 */ /* 0x000fe2000fffe0ff */
[--C-:B------:R-:W-:Y:S01]  /*8d40*/  HADD2.F32 R55, -RZ, R57.reuse.H0_H0 ;  /* 0x20000039ff377230 */ /* 0x100fe20000004100 */
[----:B------:R-:W-:Y:S01]  /*8d50*/  F2FP.F16.E4M3.UNPACK_B R69, R83 ;  /* 0x00000053ff45723e */ /* 0x000fe200020006ff */
[----:B------:R-:W-:Y:S01]  /*8d60*/  HADD2.F32 R58, -RZ, R57.H1_H1 ;  /* 0x30000039ff3a7230 */ /* 0x000fe20000004100 */
[----:B------:R-:W-:Y:S01]  /*8d70*/  F2FP.F16.E4M3.UNPACK_B R79, R79.H1 ;  /* 0x0000004fff4f723e */ /* 0x000fe200030006ff */
[--C-:B------:R-:W-:Y:S01]  /*8d80*/  HADD2.F32 R59, -RZ, R61.reuse.H0_H0 ;  /* 0x2000003dff3b7230 */ /* 0x100fe20000004100 */
[----:B------:R-:W-:Y:S01]  /*8d90*/  F2FP.F16.E4M3.UNPACK_B R80, R80.H1 ;  /* 0x00000050ff50723e */ /* 0x000fe200030006ff */
[----:B--2---:R-:W-:Y:S01]  /*8da0*/  UPRMT UR4, UR7, 0x654, UR4 ;  /* 0x0000065407047896 */ /* 0x004fe20008000004 */
        /* <DEDUP_REMOVED lines=8> */
[----:B------:R-:W-:Y:S01]  /*8e30*/  SYNCS.ARRIVE.TRANS64.RED.A1T0 RZ, [UR4], RZ ;  /* 0x000000ffffff79a7 */ /* 0x000fe20008100404 */
[C---:B------:R-:W-:Y:S01]  /*8e40*/  FMUL R16, R37.reuse, R16 ;  /* 0x0000001025107220 */ /* 0x040fe20000400000 */
[C---:B------:R-:W-:Y:S01]  /*8e50*/  FMUL R17, R37.reuse, R17 ;  /* 0x0000001125117220 */ /* 0x040fe20000400000 */
[C---:B------:R-:W-:Y:S01]  /*8e60*/  FMUL R0, R37.reuse, R20 ;  /* 0x0000001425007220 */ /* 0x040fe20000400000 */
[C---:B------:R-:W-:Y:S01]  /*8e70*/  FMUL R3, R37.reuse, R21 ;  /* 0x0000001525037220 */ /* 0x040fe20000400000 */
[----:B------:R-:W-:Y:S02]  /*8e80*/  HADD2.F32 R62, -RZ, R61.H1_H1 ;  /* 0x3000003dff3e7230 */ /* 0x000fe40000004100 */
[C---:B------:R-:W-:Y:S01]  /*8e90*/  FMUL R20, R37.reuse, R24 ;  /* 0x0000001825147220 */ /* 0x040fe20000400000 */
[C---:B------:R-:W-:Y:S01]  /*8ea0*/  FMUL R21, R37.reuse, R25 ;  /* 0x0000001925157220 */ /* 0x040fe20000400000 */
[--C-:B------:R-:W-:Y:S02]  /*8eb0*/  HADD2.F32 R63, -RZ, R65.reuse.H0_H0 ;  /* 0x20000041ff3f7230 */ /* 0x100fe40000004100 */
[C---:B------:R-:W-:Y:S01]  /*8ec0*/  FMUL R24, R37.reuse, R28 ;  /* 0x0000001c25187220 */ /* 0x040fe20000400000 */
[----:B------:R-:W-:Y:S02]  /*8ed0*/  HADD2.F32 R66, -RZ, R65.H1_H1 ;  /* 0x30000041ff427230 */ /* 0x000fe40000004100 */
[C---:B------:R-:W-:Y:S01]  /*8ee0*/  FMUL R25, R37.reuse, R29 ;  /* 0x0000001d25197220 */ /* 0x040fe20000400000 */
[--C-:B------:R-:W-:Y:S02]  /*8ef0*/  HADD2.F32 R67, -RZ, R69.reuse.H0_H0 ;  /* 0x20000045ff437230 */ /* 0x100fe40000004100 */
[C---:B------:R-:W-:Y:S01]  /*8f00*/  FMUL R28, R37.reuse, R32 ;  /* 0x00000020251c7220 */ /* 0x040fe20000400000 */
[----:B------:R-:W-:Y:S02]  /*8f10*/  HADD2.F32 R70, -RZ, R69.H1_H1 ;  /* 0x30000045ff467230 */ /* 0x000fe40000004100 */
[C---:B------:R-:W-:Y:S01]  /*8f20*/  FMUL R29, R37.reuse, R33 ;  /* 0x00000021251d7220 */ /* 0x040fe20000400000 */
        /* <DEDUP_REMOVED lines=8> */
[C---:B------:R-:W-:Y:S01]  /*8fb0*/  FFMA R9, R39.reuse, R46, R9 ;  /* 0x0000002e27097223 */ /* 0x040fe20000000009 */
[----:B------:R-:W-:Y:S01]  /*8fc0*/  FFMA R10, R39, R45, R10 ;  /* 0x0000002d270a7223 */ /* 0x000fe2000000000a */
[----:B------:R-:W-:Y:S01]  /*8fd0*/  FMUL R11, R37, R11 ;  /* 0x0000000b250b7220 */ /* 0x000fe20000400000 */
[----:B------:R-:W-:Y:S01]  /*8fe0*/  F2FP.F16.E4M3.UNPACK_B R81, R81.H1 ;  /* 0x00000051ff51723e */ /* 0x000fe200030006ff */
[--C-:B------:R-:W-:Y:S01]  /*8ff0*/  HADD2.F32 R49, -RZ, R78.reuse.H0_H0 ;  /* 0x2000004eff317230 */ /* 0x100fe20000004100 */
[----:B------:R-:W-:Y:S01]  /*9000*/  F2FP.SATFINITE.E4M3.F32.PACK_AB_MERGE_C R100, R7, R6, RZ ;  /* 0x000000060764723e */ /* 0x000fe200048070ff */
[C---:B------:R-:W-:Y:S01]  /*9010*/  FFMA R11, R39.reuse, R48, R11 ;  /* 0x00000030270b7223 */ /* 0x040fe2000000000b */
[C---:B------:R-:W-:Y:S01]  /*9020*/  FFMA R12, R39.reuse, R47, R12 ;  /* 0x0000002f270c7223 */ /* 0x040fe2000000000c */
[----:B------:R-:W-:Y:S01]  /*9030*/  FFMA R13, R39, R50, R13 ;  /* 0x00000032270d7223 */ /* 0x000fe2000000000d */
[----:B------:R-:W-:Y:S01]  /*9040*/  F2FP.SATFINITE.E4M3.F32.PACK_AB_MERGE_C R100, R5, R4, R100 ;  /* 0x000000040564723e */ /* 0x000fe20004807064 */
[----:B------:R-:W-:Y:S01]  /*9050*/  HADD2.F32 R52, -RZ, R78.H1_H1 ;  /* 0x3000004eff347230 */ /* 0x000fe20000004100 */
[----:B------:R-:W-:Y:S01]  /*9060*/  F2FP.SATFINITE.E4M3.F32.PACK_AB_MERGE_C R101, R11, R10, RZ ;  /* 0x0000000a0b65723e */ /* 0x000fe200048070ff */
[C---:B------:R-:W-:Y:S01]  /*9070*/  FMUL R14, R37.reuse, R14 ;  /* 0x0000000e250e7220 */ /* 0x040fe20000400000 */
[----:B------:R-:W-:Y:S01]  /*9080*/  FMUL R15, R37, R15 ;  /* 0x0000000f250f7220 */ /* 0x000fe20000400000 */
[--C-:B------:R-:W-:Y:S01]  /*9090*/  HADD2.F32 R53, -RZ, R79.reuse.H0_H0 ;  /* 0x2000004fff357230 */ /* 0x100fe20000004100 */
[----:B------:R-:W-:Y:S01]  /*90a0*/  F2FP.SATFINITE.E4M3.F32.PACK_AB_MERGE_C R101, R9, R8, R101 ;  /* 0x000000080965723e */ /* 0x000fe20004807065 */
[C---:B------:R-:W-:Y:S01]  /*90b0*/  FFMA R14, R39.reuse, R49, R14 ;  /* 0x00000031270e7223 */ /* 0x040fe2000000000e */
[C---:B------:R-:W-:Y:S01]  /*90c0*/  FFMA R15, R39.reuse, R52, R15 ;  /* 0x00000034270f7223 */ /* 0x040fe2000000000f */
[C---:B------:R-:W-:Y:S01]  /*90d0*/  FFMA R16, R39.reuse, R51, R16 ;  /* 0x0000003327107223 */ /* 0x040fe20000000010 */
[----:B------:R-:W-:Y:S01]  /*90e0*/  FFMA R17, R39, R54, R17 ;  /* 0x0000003627117223 */ /* 0x000fe20000000011 */
[----:B------:R-:W-:Y:S02]  /*90f0*/  HADD2.F32 R56, -RZ, R79.H1_H1 ;  /* 0x3000004fff387230 */ /* 0x000fe40000004100 */
[C---:B------:R-:W-:Y:S01]  /*9100*/  FMUL R18, R37.reuse, R18 ;  /* 0x0000001225127220 */ /* 0x040fe20000400000 */
[C---:B------:R-:W-:Y:S01]  /*9110*/  FMUL R19, R37.reuse, R19 ;  /* 0x0000001325137220 */ /* 0x040fe20000400000 */
[--C-:B------:R-:W-:Y:S02]  /*9120*/  HADD2.F32 R57, -RZ, R80.reuse.H0_H0 ;  /* 0x20000050ff397230 */ /* 0x100fe40000004100 */
[----:B------:R-:W-:Y:S01]  /*9130*/  FMUL R22, R37, R22 ;  /* 0x0000001625167220 */ /* 0x000fe20000400000 */
[C---:B------:R-:W-:Y:S01]  /*9140*/  FFMA R18, R39.reuse, R53, R18 ;  /* 0x0000003527127223 */ /* 0x040fe20000000012 */
[----:B------:R-:W-:Y:S02]  /*9150*/  HADD2.F32 R60, -RZ, R80.H1_H1 ;  /* 0x30000050ff3c7230 */ /* 0x000fe40000004100 */
        /* <DEDUP_REMOVED lines=34> */
[----:B------:R-:W-:Y:S01]  /*9380*/  F2FP.SATFINITE.E4M3.F32.PACK_AB_MERGE_C R102, R13, R12, R102 ;  /* 0x0000000c0d66723e */ /* 0x000fe20004807066 */
[----:B------:R-:W-:Y:S01]  /*9390*/  UIADD3 UR4, UPT, UPT, UR45, 0x1, URZ ;  /* 0x000000012d047890 */ /* 0x000fe2000fffe0ff */
[----:B------:R-:W-:Y:S02]  /*93a0*/  F2FP.SATFINITE.E4M3.F32.PACK_AB_MERGE_C R103, R17, R16, R103 ;  /* 0x000000101167723e */ /* 0x000fe40004807067 */
[----:B-1----:R-:W-:Y:S02]  /*93b0*/  F2FP.SATFINITE.E4M3.F32.PACK_AB_MERGE_C R104, R23, R22, RZ ;  /* 0x000000161768723e */ /* 0x002fe400048070ff */
        /* <DEDUP_REMOVED lines=26> */
.L_x_145:
[----:B------:R-:W-:Y:S05]  /*9560*/  BSYNC.RECONVERGENT B0 ;  /* 0x0000000000007941 */ /* 0x000fea0003800200 */
.L_x_144:
[----:B------:R-:W-:Y:S01]  /*9570*/  IADD3 R0, PT, PT, R36, 0x1, RZ ;  /* 0x0000000124007810 */ /* 0x000fe20007ffe0ff */
[----:B------:R-:W-:Y:S04]  /*9580*/  BSSY.RECONVERGENT B0, `(.L_x_146) ;  /* 0x0000003000007945 */ /* 0x000fe80003800200 */
[----:B------:R-:W-:Y:S05]  /*9590*/  @P0 BRA `(.L_x_147) ;  /* 0x0000000000040947 */ /* 0x000fea0003800000 */
[----:B------:R-:W-:Y:S04]  /*95a0*/  DEPBAR.LE SB0, 0x1 ;  /* 0x000080400000791a */ /* 0x000fe80000000000 */
.L_x_147:
[----:B------:R-:W-:Y:S05]  /*95b0*/  BSYNC.RECONVERGENT B0 ;  /* 0x0000000000007941 */ /* 0x000fea0003800200 */
.L_x_146:
[----:B------:R-:W-:Y:S01]  /*95c0*/  BAR.SYNC.DEFER_BLOCKING 0x1, 0x80 ;  /* 0x0042000000007b1d */ /* 0x000fe20000010000 */
[----:B------:R-:W-:Y:S01]  /*95d0*/  ISETP.NE.AND P0, PT, R89, 0x2, PT ;  /* 0x000000025900780c */ /* 0x000fe20003f05270 */
[----:B------:R-:W-:Y:S01]  /*95e0*/  UISETP.NE.AND UP1, UPT, UR46, URZ, UPT ;  /* 0x000000ff2e00728c */ /* 0x000fe2000bf25270 */
[----:B------:R-:W-:Y:S01]  /*95f0*/  ISETP.NE.AND P1, PT, R0, 0x4, PT ;  /* 0x000000040000780c */ /* 0x000fe20003f25270 */
[----:B------:R-:W-:Y:S01]  /*9600*/  UISETP.NE.AND UP0, UPT, UR4, 0x2, UPT ;  /* 0x000000020400788c */ /* 0x000fe2000bf05270 */
[----:B------:R-:W-:Y:S01]  /*9610*/  SEL R4, RZ, 0x1, P0 ;  /* 0x00000001ff047807 */ /* 0x000fe20000000000 */
[----:B------:R-:W-:Y:S01]  /*9620*/  UIADD3 UR24, UPT, UPT, UR37, UR62, URZ ;  /* 0x0000003e25187290 */ /* 0x000fe2000fffe0ff */
[----:B------:R-:W-:Y:S01]  /*9630*/  SEL R3, RZ, 0x1, P1 ;  /* 0x00000001ff037807 */ /* 0x000fe20000800000 */
[----:B------:R-:W-:Y:S01]  /*9640*/  UIADD3 UR20, UPT, UPT, UR38, UR63, URZ ;  /* 0x0000003f26147290 */ /* 0x000fe2000fffe0ff */
[----:B------:R-:W-:Y:S01]  /*9650*/  LOP3.LUT R93, R93, R4, RZ, 0x3c, !PT ;  /* 0x000000045d5d7212 */ /* 0x000fe200078e3cff */
[----:B------:R-:W-:Y:S01]  /*9660*/  USEL UR45, UR4, URZ, UP0 ;  /* 0x000000ff042d7287 */ /* 0x000fe20008000000 */
[----:B------:R-:W-:Y:S02]  /*9670*/  LOP3.LUT R94, R94, R3, RZ, 0x3c, !PT ;  /* 0x000000035e5e7212 */ /* 0x000fe400078e3cff */
[----:B------:R-:W-:Y:S02]  /*9680*/  SEL R89, R89, RZ, P0 ;  /* 0x000000ff59597207 */ /* 0x000fe40000000000 */
[----:B------:R-:W-:Y:S01]  /*9690*/  SEL R36, R0, RZ, P1 ;  /* 0x000000ff00247207 */ /* 0x000fe20000800000 */
[----:B------:R-:W-:Y:S01]  /*96a0*/  UMOV UR36, UR59 ;  /* 0x0000003b00247c82 */ /* 0x000fe20008000000 */
[----:B------:R-:W-:Y:S05]  /*96b0*/  BRA.U UP1, `(.L_x_148) ;  /* 0xffffffc501e07547 */ /* 0x000fea000b83ffff */
[----:B------:R-:W-:Y:S05]  /*96c0*/  EXIT ;  /* 0x000000000000794d */ /* 0x000fea0003800000 */
.L_x_25:
[----:B-1----:R1:W3:Y:S02]  /*96d0*/  SYNCS.PHASECHK.TRANS64.TRYWAIT P0, [R0+URZ+0x240], R3 ;  /* 0x00024003000075a7 */ /* 0x0022e400080011ff */
[----:B---3--:R-:W-:Y:S05]  /*96e0*/  @!P0 NANOSLEEP.SYNCS 0x989680 ;  /* 0x009896800000895d */ /* 0x008fea0003900000 */
[----:B------:R-:W3:Y:S02]  /*96f0*/  @!P0 SYNCS.PHASECHK.TRANS64 P0, [R0+URZ+0x240], R3 ;  /* 0x00024003000085a7 */ /* 0x000ee400080010ff */
[----:B---3--:R-:W-:Y:S05]  /*9700*/  @!P0 BRA `(.L_x_25) ;  /* 0xfffffffc00f08947 */ /* 0x008fea000383ffff */
[----:B------:R-:W-:Y:S05]  /*9710*/  BRA `(.L_x_149) ;  /* 0xffffff8400087947 */ /* 0x000fea000383ffff */
.L_x_28:
[----:B-1----:R-:W-:Y:S07]  /*9720*/  MOV R0, UR33 ;  /* 0x0000002100007c02 */ /* 0x002fee0008000f00 */
.L_x_150:
[----:B-1----:R1:W3:Y:S02]  /*9730*/  SYNCS.PHASECHK.TRANS64.TRYWAIT P0, [R0+URZ+0xc8], R3 ;  /* 0x0000c803000075a7 */ /* 0x0022e400080011ff */
[----:B---3--:R-:W-:Y:S05]  /*9740*/  @!P0 NANOSLEEP.SYNCS 0x989680 ;  /* 0x009896800000895d */ /* 0x008fea0003900000 */
[----:B------:R-:W3:Y:S02]  /*9750*/  @!P0 SYNCS.PHASECHK.TRANS64 P0, [R0+URZ+0xc8], R3 ;  /* 0x0000c803000085a7 */ /* 0x000ee400080010ff */
[----:B---3--:R-:W-:Y:S05]  /*9760*/  @!P0 BRA `(.L_x_150) ;  /* 0xfffffffc00f08947 */ /* 0x008fea000383ffff */
[----:B------:R-:W-:Y:S05]  /*9770*/  BRA `(.L_x_27) ;  /* 0xffffff8400487947 */ /* 0x000fea000383ffff */
.L_x_35:
[----:B-1----:R-:W-:Y:S07]  /*9780*/  MOV R0, UR9 ;  /* 0x0000000900007c02 */ /* 0x002fee0008000f00 */
.L_x_151:
[----:B-1----:R1:W3:Y:S02]  /*9790*/  SYNCS.PHASECHK.TRANS64.TRYWAIT P0, [R0+URZ+0xc8], R3 ;  /* 0x0000c803000075a7 */ /* 0x0022e400080011ff */
[----:B---3--:R-:W-:Y:S05]  /*97a0*/  @!P0 NANOSLEEP.SYNCS 0x989680 ;  /* 0x009896800000895d */ /* 0x008fea0003900000 */
[----:B------:R-:W3:Y:S02]  /*97b0*/  @!P0 SYNCS.PHASECHK.TRANS64 P0, [R0+URZ+0xc8], R3 ;  /* 0x0000c803000085a7 */ /* 0x000ee400080010ff */
[----:B---3--:R-:W-:Y:S05]  /*97c0*/  @!P0 BRA `(.L_x_151) ;  /* 0xfffffffc00f08947 */ /* 0x008fea000383ffff */
[----:B------:R-:W-:Y:S05]  /*97d0*/  BRA `(.L_x_34) ;  /* 0xffffff8800047947 */ /* 0x000fea000383ffff */
.L_x_40:
[----:B-1----:R1:W3:Y:S02]  /*97e0*/  SYNCS.PHASECHK.TRANS64.TRYWAIT P0, [R3+URZ+0x1d0], R0 ;  /* 0x0001d000030075a7 */ /* 0x0022e400080011ff */
[----:B---3--:R-:W-:Y:S05]  /*97f0*/  @!P0 NANOSLEEP.SYNCS 0x989680 ;  /* 0x009896800000895d */ /* 0x008fea0003900000 */
[----:B------:R-:W3:Y:S02]  /*9800*/  @!P0 SYNCS.PHASECHK.TRANS64 P0, [R3+URZ+0x1d0], R0 ;  /* 0x0001d000030085a7 */ /* 0x000ee400080010ff */
[----:B---3--:R-:W-:Y:S05]  /*9810*/  @!P0 BRA `(.L_x_40) ;  /* 0xfffffffc00f08947 */ /* 0x008fea000383ffff */
[----:B------:R-:W-:Y:S05]  /*9820*/  BRA `(.L_x_152) ;  /* 0xffffff8800a47947 */ /* 0x000fea000383ffff */
.L_x_44:
[----:B-1----:R-:W-:-:S07]  /*9830*/  MOV R0, UR4 ;  /* 0x0000000400007c02 */ /* 0x002fce0008000f00 */
.L_x_153:
[----:B-1----:R1:W3:Y:S02]  /*9840*/  SYNCS.PHASECHK.TRANS64.TRYWAIT P0, [R0+URZ], R3 ;  /* 0x00000003000075a7 */ /* 0x0022e400080011ff */
[----:B---3--:R-:W-:Y:S05]  /*9850*/  @!P0 NANOSLEEP.SYNCS 0x989680 ;  /* 0x009896800000895d */ /* 0x008fea0003900000 */
[----:B------:R-:W3:Y:S02]  /*9860*/  @!P0 SYNCS.PHASECHK.TRANS64 P0, [R0+URZ], R3 ;  /* 0x00000003000085a7 */ /* 0x000ee400080010ff */
[----:B---3--:R-:W-:Y:S05]  /*9870*/  @!P0 BRA `(.L_x_153) ;  /* 0xfffffffc00f08947 */ /* 0x008fea000383ffff */
[----:B------:R-:W-:Y:S05]  /*9880*/  BRA `(.L_x_154) ;  /* 0xffffff9000487947 */ /* 0x000fea000383ffff */
.L_x_45:
[----:B------:R-:W-:-:S07]  /*9890*/  MOV R0, UR5 ;  /* 0x0000000500007c02 */ /* 0x000fce0008000f00 */
.L_x_155:
[----:B-1----:R1:W3:Y:S02]  /*98a0*/  SYNCS.PHASECHK.TRANS64.TRYWAIT P0, [R0+URZ], R3 ;  /* 0x00000003000075a7 */ /* 0x0022e400080011ff */
[----:B---3--:R-:W-:Y:S05]  /*98b0*/  @!P0 NANOSLEEP.SYNCS 0x989680 ;  /* 0x009896800000895d */ /* 0x008fea0003900000 */
[----:B------:R-:W3:Y:S02]  /*98c0*/  @!P0 SYNCS.PHASECHK.TRANS64 P0, [R0+URZ], R3 ;  /* 0x00000003000085a7 */ /* 0x000ee400080010ff */
[----:B---3--:R-:W-:Y:S05]  /*98d0*/  @!P0 BRA `(.L_x_155) ;  /* 0xfffffffc00f08947 */ /* 0x008fea000383ffff */
[----:B------:R-:W-:Y:S05]  /*98e0*/  BRA `(.L_x_156) ;  /* 0xffffff9000547947 */ /* 0x000fea000383ffff */
.L_x_46:
[----:B------:R-:W-:-:S07]  /*98f0*/  MOV R0, UR5 ;  /* 0x0000000500007c02 */ /* 0x000fce0008000f00 */
.L_x_157:
[----:B-1----:R1:W3:Y:S02]  /*9900*/  SYNCS.PHASECHK.TRANS64.TRYWAIT P0, [R0+URZ], R3 ;  /* 0x00000003000075a7 */ /* 0x0022e400080011ff */
[----:B---3--:R-:W-:Y:S05]  /*9910*/  @!P0 NANOSLEEP.SYNCS 0x989680 ;  /* 0x009896800000895d */ /* 0x008fea0003900000 */
[----:B------:R-:W3:Y:S02]  /*9920*/  @!P0 SYNCS.PHASECHK.TRANS64 P0, [R0+URZ], R3 ;  /* 0x00000003000085a7 */ /* 0x000ee400080010ff */
[----:B---3--:R-:W-:Y:S05]  /*9930*/  @!P0 BRA `(.L_x_157) ;  /* 0xfffffffc00f08947 */ /* 0x008fea000383ffff */
[----:B------:R-:W-:Y:S05]  /*9940*/  BRA `(.L_x_158) ;  /* 0xffffff9000607947 */ /* 0x000fea000383ffff */
.L_x_47:
[----:B------:R-:W-:-:S07]  /*9950*/  MOV R0, UR5 ;  /* 0x0000000500007c02 */ /* 0x000fce0008000f00 */
.L_x_159:
[----:B-1----:R1:W3:Y:S02]  /*9960*/  SYNCS.PHASECHK.TRANS64.TRYWAIT P0, [R0+URZ], R3 ;  /* 0x00000003000075a7 */ /* 0x0022e400080011ff */
[----:B---3--:R-:W-:Y:S05]  /*9970*/  @!P0 NANOSLEEP.SYNCS 0x989680 ;  /* 0x009896800000895d */ /* 0x008fea0003900000 */
[----:B------:R-:W3:Y:S02]  /*9980*/  @!P0 SYNCS.PHASECHK.TRANS64 P0, [R0+URZ], R3 ;  /* 0x00000003000085a7 */ /* 0x000ee400080010ff */
[----:B---3--:R-:W-:Y:S05]  /*9990*/  @!P0 BRA `(.L_x_159) ;  /* 0xfffffffc00f08947 */ /* 0x008fea000383ffff */
[----:B------:R-:W-:Y:S05]  /*99a0*/  BRA `(.L_x_160) ;  /* 0xffffff90006c7947 */ /* 0x000fea000383ffff */
.L_x_48:
[----:B------:R-:W-:-:S07]  /*99b0*/  MOV R0, UR5 ;  /* 0x0000000500007c02 */ /* 0x000fce0008000f00 */
.L_x_161:
[----:B-1----:R1:W3:Y:S02]  /*99c0*/  SYNCS.PHASECHK.TRANS64.TRYWAIT P0, [R0+URZ], R3 ;  /* 0x00000003000075a7 */ /* 0x0022e400080011ff */
[----:B---3--:R-:W-:Y:S05]  /*99d0*/  @!P0 NANOSLEEP.SYNCS 0x989680 ;  /* 0x009896800000895d */ /* 0x008fea0003900000 */
[----:B------:R-:W3:Y:S02]  /*99e0*/  @!P0 SYNCS.PHASECHK.TRANS64 P0, [R0+URZ], R3 ;  /* 0x00000003000085a7 */ /* 0x000ee400080010ff */
[----:B---3--:R-:W-:Y:S05]  /*99f0*/  @!P0 BRA `(.L_x_161) ;  /* 0xfffffffc00f08947 */ /* 0x008fea000383ffff */
[----:B------:R-:W-:Y:S05]  /*9a00*/  BRA `(.L_x_162) ;  /* 0xffffff9000787947 */ /* 0x000fea000383ffff */
.L_x_49:
[----:B------:R-:W-:-:S07]  /*9a10*/  MOV R0, UR5 ;  /* 0x0000000500007c02 */ /* 0x000fce0008000f00 */
.L_x_163:
[----:B-1----:R1:W3:Y:S02]  /*9a20*/  SYNCS.PHASECHK.TRANS64.TRYWAIT P0, [R0+URZ], R3 ;  /* 0x00000003000075a7 */ /* 0x0022e400080011ff */
[----:B---3--:R-:W-:Y:S05]  /*9a30*/  @!P0 NANOSLEEP.SYNCS 0x989680 ;  /* 0x009896800000895d */ /* 0x008fea0003900000 */
[----:B------:R-:W3:Y:S02]  /*9a40*/  @!P0 SYNCS.PHASECHK.TRANS64 P0, [R0+URZ], R3 ;  /* 0x00000003000085a7 */ /* 0x000ee400080010ff */
[----:B---3--:R-:W-:Y:S05]  /*9a50*/  @!P0 BRA `(.L_x_163) ;  /* 0xfffffffc00f08947 */ /* 0x008fea000383ffff */
[----:B------:R-:W-:Y:S05]  /*9a60*/  BRA `(.L_x_164) ;  /* 0xffffff9000847947 */ /* 0x000fea000383ffff */
.L_x_50:
[----:B------:R-:W-:-:S07]  /*9a70*/  MOV R0, UR5 ;  /* 0x0000000500007c02 */ /* 0x000fce0008000f00 */
.L_x_165:
[----:B-1----:R1:W3:Y:S02]  /*9a80*/  SYNCS.PHASECHK.TRANS64.TRYWAIT P0, [R0+URZ], R3 ;  /* 0x00000003000075a7 */ /* 0x0022e400080011ff */
[----:B---3--:R-:W-:Y:S05]  /*9a90*/  @!P0 NANOSLEEP.SYNCS 0x989680 ;  /* 0x009896800000895d */ /* 0x008fea0003900000 */
[----:B------:R-:W3:Y:S02]  /*9aa0*/  @!P0 SYNCS.PHASECHK.TRANS64 P0, [R0+URZ], R3 ;  /* 0x00000003000085a7 */ /* 0x000ee400080010ff */
[----:B---3--:R-:W-:Y:S05]  /*9ab0*/  @!P0 BRA `(.L_x_165) ;  /* 0xfffffffc00f08947 */ /* 0x008fea000383ffff */
[----:B------:R-:W-:Y:S05]  /*9ac0*/  BRA `(.L_x_166) ;  /* 0xffffff9000907947 */ /* 0x000fea000383ffff */
.L_x_51:
[----:B------:R-:W-:-:S07]  /*9ad0*/  MOV R0, UR5 ;  /* 0x0000000500007c02 */ /* 0x000fce0008000f00 */
.L_x_167:
[----:B-1----:R1:W3:Y:S02]  /*9ae0*/  SYNCS.PHASECHK.TRANS64.TRYWAIT P0, [R0+URZ], R3 ;  /* 0x00000003000075a7 */ /* 0x0022e400080011ff */
[----:B---3--:R-:W-:Y:S05]  /*9af0*/  @!P0 NANOSLEEP.SYNCS 0x989680 ;  /* 0x009896800000895d */ /* 0x008fea0003900000 */
[----:B------:R-:W3:Y:S02]  /*9b00*/  @!P0 SYNCS.PHASECHK.TRANS64 P0, [R0+URZ], R3 ;  /* 0x00000003000085a7 */ /* 0x000ee400080010ff */
[----:B---3--:R-:W-:Y:S05]  /*9b10*/  @!P0 BRA `(.L_x_167) ;  /* 0xfffffffc00f08947 */ /* 0x008fea000383ffff */
[----:B------:R-:W-:Y:S05]  /*9b20*/  BRA `(.L_x_168) ;  /* 0xffffff90009c7947 */ /* 0x000fea000383ffff */
.L_x_52:
[----:B------:R-:W-:-:S07]  /*9b30*/  MOV R0, UR5 ;  /* 0x0000000500007c02 */ /* 0x000fce0008000f00 */
.L_x_169:
[----:B-1----:R1:W3:Y:S02]  /*9b40*/  SYNCS.PHASECHK.TRANS64.TRYWAIT P0, [R0+URZ], R3 ;  /* 0x00000003000075a7 */ /* 0x0022e400080011ff */
[----:B---3--:R-:W-:Y:S05]  /*9b50*/  @!P0 NANOSLEEP.SYNCS 0x989680 ;  /* 0x009896800000895d */ /* 0x008fea0003900000 */
[----:B------:R-:W3:Y:S02]  /*9b60*/  @!P0 SYNCS.PHASECHK.TRANS64 P0, [R0+URZ], R3 ;  /* 0x00000003000085a7 */ /* 0x000ee400080010ff */
[----:B---3--:R-:W-:Y:S05]  /*9b70*/  @!P0 BRA `(.L_x_169) ;  /* 0xfffffffc00f08947 */ /* 0x008fea000383ffff */
[----:B------:R-:W-:Y:S05]  /*9b80*/  BRA `(.L_x_170) ;  /* 0xffffff9000a87947 */ /* 0x000fea000383ffff */
.L_x_53:
[----:B------:R-:W-:-:S07]  /*9b90*/  MOV R0, UR5 ;  /* 0x0000000500007c02 */ /* 0x000fce0008000f00 */
.L_x_171:
[----:B-1----:R1:W3:Y:S02]  /*9ba0*/  SYNCS.PHASECHK.TRANS64.TRYWAIT P0, [R0+URZ], R3 ;  /* 0x00000003000075a7 */ /* 0x0022e400080011ff */
[----:B---3--:R-:W-:Y:S05]  /*9bb0*/  @!P0 NANOSLEEP.SYNCS 0x989680 ;  /* 0x009896800000895d */ /* 0x008fea0003900000 */
[----:B------:R-:W3:Y:S02]  /*9bc0*/  @!P0 SYNCS.PHASECHK.TRANS64 P0, [R0+URZ], R3 ;  /* 0x00000003000085a7 */ /* 0x000ee400080010ff */
[----:B---3--:R-:W-:Y:S05]  /*9bd0*/  @!P0 BRA `(.L_x_171) ;  /* 0xfffffffc00f08947 */ /* 0x008fea000383ffff */
[----:B------:R-:W-:Y:S05]  /*9be0*/  BRA `(.L_x_172) ;  /* 0xffffff9000b47947 */ /* 0x000fea000383ffff */
.L_x_54:
[----:B------:R-:W-:-:S07]  /*9bf0*/  MOV R0, UR5 ;  /* 0x0000000500007c02 */ /* 0x000fce0008000f00 */
.L_x_173:
[----:B-1----:R1:W3:Y:S02]  /*9c00*/  SYNCS.PHASECHK.TRANS64.TRYWAIT P0, [R0+URZ], R3 ;  /* 0x00000003000075a7 */ /* 0x0022e400080011ff */
[----:B---3--:R-:W-:Y:S05]  /*9c10*/  @!P0 NANOSLEEP.SYNCS 0x989680 ;  /* 0x009896800000895d */ /* 0x008fea0003900000 */
[----:B------:R-:W3:Y:S02]  /*9c20*/  @!P0 SYNCS.PHASECHK.TRANS64 P0, [R0+URZ], R3 ;  /* 0x00000003000085a7 */ /* 0x000ee400080010ff */
[----:B---3--:R-:W-:Y:S05]  /*9c30*/  @!P0 BRA `(.L_x_173) ;  /* 0xfffffffc00f08947 */ /* 0x008fea000383ffff */
[----:B------:R-:W-:Y:S05]  /*9c40*/  BRA `(.L_x_174) ;  /* 0xffffff9000c07947 */ /* 0x000fea000383ffff */
.L_x_55:
[----:B------:R-:W-:-:S07]  /*9c50*/  MOV R0, UR5 ;  /* 0x0000000500007c02 */ /* 0x000fce0008000f00 */
.L_x_175:
[----:B-1----:R1:W3:Y:S02]  /*9c60*/  SYNCS.PHASECHK.TRANS64.TRYWAIT P0, [R0+URZ], R3 ;  /* 0x00000003000075a7 */ /* 0x0022e400080011ff */
[----:B---3--:R-:W-:Y:S05]  /*9c70*/  @!P0 NANOSLEEP.SYNCS 0x989680 ;  /* 0x009896800000895d */ /* 0x008fea0003900000 */
[----:B------:R-:W3:Y:S02]  /*9c80*/  @!P0 SYNCS.PHASECHK.TRANS64 P0, [R0+URZ], R3 ;  /* 0x00000003000085a7 */ /* 0x000ee400080010ff */
[----:B---3--:R-:W-:Y:S05]  /*9c90*/  @!P0 BRA `(.L_x_175) ;  /* 0xfffffffc00f08947 */ /* 0x008fea000383ffff */
[----:B------:R-:W-:Y:S05]  /*9ca0*/  BRA `(.L_x_176) ;  /* 0xffffff9000cc7947 */ /* 0x000fea000383ffff */
.L_x_56:
[----:B------:R-:W-:-:S07]  /*9cb0*/  MOV R0, UR5 ;  /* 0x0000000500007c02 */ /* 0x000fce0008000f00 */
.L_x_177:
[----:B-1----:R1:W3:Y:S02]  /*9cc0*/  SYNCS.PHASECHK.TRANS64.TRYWAIT P0, [R0+URZ], R3 ;  /* 0x00000003000075a7 */ /* 0x0022e400080011ff */
[----:B---3--:R-:W-:Y:S05]  /*9cd0*/  @!P0 NANOSLEEP.SYNCS 0x989680 ;  /* 0x009896800000895d */ /* 0x008fea0003900000 */
[----:B------:R-:W3:Y:S02]  /*9ce0*/  @!P0 SYNCS.PHASECHK.TRANS64 P0, [R0+URZ], R3 ;  /* 0x00000003000085a7 */ /* 0x000ee400080010ff */
[----:B---3--:R-:W-:Y:S05]  /*9cf0*/  @!P0 BRA `(.L_x_177) ;  /* 0xfffffffc00f08947 */ /* 0x008fea000383ffff */
[----:B------:R-:W-:Y:S05]  /*9d00*/  BRA `(.L_x_178) ;  /* 0xffffff9000d87947 */ /* 0x000fea000383ffff */
.L_x_57:
[----:B------:R-:W-:-:S07]  /*9d10*/  MOV R0, UR5 ;  /* 0x0000000500007c02 */ /* 0x000fce0008000f00 */
.L_x_179:
[----:B-1----:R1:W3:Y:S02]  /*9d20*/  SYNCS.PHASECHK.TRANS64.TRYWAIT P0, [R0+URZ], R3 ;  /* 0x00000003000075a7 */ /* 0x0022e400080011ff */
[----:B---3--:R-:W-:Y:S05]  /*9d30*/  @!P0 NANOSLEEP.SYNCS 0x989680 ;  /* 0x009896800000895d */ /* 0x008fea0003900000 */
[----:B------:R-:W3:Y:S02]  /*9d40*/  @!P0 SYNCS.PHASECHK.TRANS64 P0, [R0+URZ], R3 ;  /* 0x00000003000085a7 */ /* 0x000ee400080010ff */
[----:B---3--:R-:W-:Y:S05]  /*9d50*/  @!P0 BRA `(.L_x_179) ;  /* 0xfffffffc00f08947 */ /* 0x008fea000383ffff */
[----:B------:R-:W-:Y:S05]  /*9d60*/  BRA `(.L_x_180) ;  /* 0xffffff9000e47947 */ /* 0x000fea000383ffff */
.L_x_58:
[----:B------:R-:W-:-:S07]  /*9d70*/  MOV R0, UR5 ;  /* 0x0000000500007c02 */ /* 0x000fce0008000f00 */
.L_x_181:
[----:B-1----:R1:W3:Y:S02]  /*9d80*/  SYNCS.PHASECHK.TRANS64.TRYWAIT P0, [R0+URZ], R3 ;  /* 0x00000003000075a7 */ /* 0x0022e400080011ff */
[----:B---3--:R-:W-:Y:S05]  /*9d90*/  @!P0 NANOSLEEP.SYNCS 0x989680 ;  /* 0x009896800000895d */ /* 0x008fea0003900000 */
[----:B------:R-:W3:Y:S02]  /*9da0*/  @!P0 SYNCS.PHASECHK.TRANS64 P0, [R0+URZ], R3 ;  /* 0x00000003000085a7 */ /* 0x000ee400080010ff */
[----:B---3--:R-:W-:Y:S05]  /*9db0*/  @!P0 BRA `(.L_x_181) ;  /* 0xfffffffc00f08947 */ /* 0x008fea000383ffff */
[----:B------:R-:W-:Y:S05]  /*9dc0*/  BRA `(.L_x_182) ;  /* 0xffffff9000f07947 */ /* 0x000fea000383ffff */
.L_x_59:
[----:B------:R-:W-:-:S07]  /*9dd0*/  MOV R0, UR5 ;  /* 0x0000000500007c02 */ /* 0x000fce0008000f00 */
.L_x_183:
[----:B-1----:R1:W3:Y:S02]  /*9de0*/  SYNCS.PHASECHK.TRANS64.TRYWAIT P0, [R0+URZ], R3 ;  /* 0x00000003000075a7 */ /* 0x0022e400080011ff */
[----:B---3--:R-:W-:Y:S05]  /*9df0*/  @!P0 NANOSLEEP.SYNCS 0x989680 ;  /* 0x009896800000895d */ /* 0x008fea0003900000 */
[----:B------:R-:W3:Y:S02]  /*9e00*/  @!P0 SYNCS.PHASECHK.TRANS64 P0, [R0+URZ], R3 ;  /* 0x00000003000085a7 */ /* 0x000ee400080010ff */
[----:B---3--:R-:W-:Y:S05]  /*9e10*/  @!P0 BRA `(.L_x_183) ;  /* 0xfffffffc00f08947 */ /* 0x008fea000383ffff */
[----:B------:R-:W-:Y:S05]  /*9e20*/  BRA `(.L_x_184) ;  /* 0xffffff9000fc7947 */ /* 0x000fea000383ffff */
.L_x_60:
[----:B------:R-:W-:-:S07]  /*9e30*/  MOV R0, UR5 ;  /* 0x0000000500007c02 */ /* 0x000fce0008000f00 */
.L_x_185:
[----:B-1----:R1:W3:Y:S02]  /*9e40*/  SYNCS.PHASECHK.TRANS64.TRYWAIT P0, [R0+URZ], R3 ;  /* 0x00000003000075a7 */ /* 0x0022e400080011ff */
[----:B---3--:R-:W-:Y:S05]  /*9e50*/  @!P0 NANOSLEEP.SYNCS 0x989680 ;  /* 0x009896800000895d */ /* 0x008fea0003900000 */
[----:B------:R-:W3:Y:S02]  /*9e60*/  @!P0 SYNCS.PHASECHK.TRANS64 P0, [R0+URZ], R3 ;  /* 0x00000003000085a7 */ /* 0x000ee400080010ff */
[----:B---3--:R-:W-:Y:S05]  /*9e70*/  @!P0 BRA `(.L_x_185) ;  /* 0xfffffffc00f08947 */ /* 0x008fea000383ffff */
[----:B------:R-:W-:Y:S05]  /*9e80*/  BRA `(.L_x_186) ;  /* 0xffffff9400087947 */ /* 0x000fea000383ffff */
.L_x_61:
[----:B------:R-:W-:-:S07]  /*9e90*/  MOV R0, UR5 ;  /* 0x0000000500007c02 */ /* 0x000fce0008000f00 */
.L_x_187:
[----:B-1----:R1:W3:Y:S02]  /*9ea0*/  SYNCS.PHASECHK.TRANS64.TRYWAIT P0, [R0+URZ], R3 ;  /* 0x00000003000075a7 */ /* 0x0022e400080011ff */
[----:B---3--:R-:W-:Y:S05]  /*9eb0*/  @!P0 NANOSLEEP.SYNCS 0x989680 ;  /* 0x009896800000895d */ /* 0x008fea0003900000 */
[----:B------:R-:W3:Y:S02]  /*9ec0*/  @!P0 SYNCS.PHASECHK.TRANS64 P0, [R0+URZ], R3 ;  /* 0x00000003000085a7 */ /* 0x000ee400080010ff */
[----:B---3--:R-:W-:Y:S05]  /*9ed0*/  @!P0 BRA `(.L_x_187) ;  /* 0xfffffffc00f08947 */ /* 0x008fea000383ffff */
[----:B------:R-:W-:Y:S05]  /*9ee0*/  BRA `(.L_x_188) ;  /* 0xffffff9400147947 */ /* 0x000fea000383ffff */
.L_x_62:
[----:B------:R-:W-:-:S07]  /*9ef0*/  MOV R0, UR5 ;  /* 0x0000000500007c02 */ /* 0x000fce0008000f00 */
.L_x_189:
[----:B-1----:R1:W3:Y:S02]  /*9f00*/  SYNCS.PHASECHK.TRANS64.TRYWAIT P0, [R0+URZ], R3 ;  /* 0x00000003000075a7 */ /* 0x0022e400080011ff */
[----:B---3--:R-:W-:Y:S05]  /*9f10*/  @!P0 NANOSLEEP.SYNCS 0x989680 ;  /* 0x009896800000895d */ /* 0x008fea0003900000 */
[----:B------:R-:W3:Y:S02]  /*9f20*/  @!P0 SYNCS.PHASECHK.TRANS64 P0, [R0+URZ], R3 ;  /* 0x00000003000085a7 */ /* 0x000ee400080010ff */
[----:B---3--:R-:W-:Y:S05]  /*9f30*/  @!P0 BRA `(.L_x_189) ;  /* 0xfffffffc00f08947 */ /* 0x008fea000383ffff */
[----:B------:R-:W-:Y:S05]  /*9f40*/  BRA `(.L_x_190) ;  /* 0xffffff9400207947 */ /* 0x000fea000383ffff */
.L_x_63:
[----:B------:R-:W-:-:S07]  /*9f50*/  MOV R0, UR5 ;  /* 0x0000000500007c02 */ /* 0x000fce0008000f00 */
.L_x_191:
[----:B-1----:R1:W3:Y:S02]  /*9f60*/  SYNCS.PHASECHK.TRANS64.TRYWAIT P0, [R0+URZ], R3 ;  /* 0x00000003000075a7 */ /* 0x0022e400080011ff */
[----:B---3--:R-:W-:Y:S05]  /*9f70*/  @!P0 NANOSLEEP.SYNCS 0x989680 ;  /* 0x009896800000895d */ /* 0x008fea0003900000 */
[----:B------:R-:W3:Y:S02]  /*9f80*/  @!P0 SYNCS.PHASECHK.TRANS64 P0, [R0+URZ], R3 ;  /* 0x00000003000085a7 */ /* 0x000ee400080010ff */
[----:B---3--:R-:W-:Y:S05]  /*9f90*/  @!P0 BRA `(.L_x_191) ;  /* 0xfffffffc00f08947 */ /* 0x008fea000383ffff */
[----:B------:R-:W-:Y:S05]  /*9fa0*/  BRA `(.L_x_192) ;  /* 0xffffff94002c7947 */ /* 0x000fea000383ffff */
.L_x_64:
[----:B------:R-:W-:-:S07]  /*9fb0*/  MOV R0, UR5 ;  /* 0x0000000500007c02 */ /* 0x000fce0008000f00 */
.L_x_193:
[----:B-1----:R1:W3:Y:S02]  /*9fc0*/  SYNCS.PHASECHK.TRANS64.TRYWAIT P0, [R0+URZ], R3 ;  /* 0x00000003000075a7 */ /* 0x0022e400080011ff */
[----:B---3--:R-:W-:Y:S05]  /*9fd0*/  @!P0 NANOSLEEP.SYNCS 0x989680 ;  /* 0x009896800000895d */ /* 0x008fea0003900000 */
[----:B------:R-:W3:Y:S02]  /*9fe0*/  @!P0 SYNCS.PHASECHK.TRANS64 P0, [R0+URZ], R3 ;  /* 0x00000003000085a7 */ /* 0x000ee400080010ff */
[----:B---3--:R-:W-:Y:S05]  /*9ff0*/  @!P0 BRA `(.L_x_193) ;  /* 0xfffffffc00f08947 */ /* 0x008fea000383ffff */
[----:B------:R-:W-:Y:S05]  /*a000*/  BRA `(.L_x_194) ;  /* 0xffffff9400387947 */ /* 0x000fea000383ffff */
.L_x_65:
[----:B------:R-:W-:-:S07]  /*a010*/  MOV R0, UR5 ;  /* 0x0000000500007c02 */ /* 0x000fce0008000f00 */
.L_x_195:
[----:B-1----:R1:W3:Y:S02]  /*a020*/  SYNCS.PHASECHK.TRANS64.TRYWAIT P0, [R0+URZ], R3 ;  /* 0x00000003000075a7 */ /* 0x0022e400080011ff */
[----:B---3--:R-:W-:Y:S05]  /*a030*/  @!P0 NANOSLEEP.SYNCS 0x989680 ;  /* 0x009896800000895d */ /* 0x008fea0003900000 */
[----:B------:R-:W3:Y:S02]  /*a040*/  @!P0 SYNCS.PHASECHK.TRANS64 P0, [R0+URZ], R3 ;  /* 0x00000003000085a7 */ /* 0x000ee400080010ff */
[----:B---3--:R-:W-:Y:S05]  /*a050*/  @!P0 BRA `(.L_x_195) ;  /* 0xfffffffc00f08947 */ /* 0x008fea000383ffff */
[----:B------:R-:W-:Y:S05]  /*a060*/  BRA `(.L_x_196) ;  /* 0xffffff9400447947 */ /* 0x000fea000383ffff */
.L_x_66:
[----:B------:R-:W-:-:S07]  /*a070*/  MOV R0, UR5 ;  /* 0x0000000500007c02 */ /* 0x000fce0008000f00 */
.L_x_197:
[----:B-1----:R1:W3:Y:S02]  /*a080*/  SYNCS.PHASECHK.TRANS64.TRYWAIT P0, [R0+URZ], R3 ;  /* 0x00000003000075a7 */ /* 0x0022e400080011ff */
[----:B---3--:R-:W-:Y:S05]  /*a090*/  @!P0 NANOSLEEP.SYNCS 0x989680 ;  /* 0x009896800000895d */ /* 0x008fea0003900000 */
[----:B------:R-:W3:Y:S02]  /*a0a0*/  @!P0 SYNCS.PHASECHK.TRANS64 P0, [R0+URZ], R3 ;  /* 0x00000003000085a7 */ /* 0x000ee400080010ff */
[----:B---3--:R-:W-:Y:S05]  /*a0b0*/  @!P0 BRA `(.L_x_197) ;  /* 0xfffffffc00f08947 */ /* 0x008fea000383ffff */
[----:B------:R-:W-:Y:S05]  /*a0c0*/  BRA `(.L_x_198) ;  /* 0xffffff9400507947 */ /* 0x000fea000383ffff */
.L_x_67:
[----:B------:R-:W-:-:S07]  /*a0d0*/  MOV R0, UR5 ;  /* 0x0000000500007c02 */ /* 0x000fce0008000f00 */
.L_x_199:
[----:B-1----:R1:W3:Y:S02]  /*a0e0*/  SYNCS.PHASECHK.TRANS64.TRYWAIT P0, [R0+URZ], R3 ;  /* 0x00000003000075a7 */ /* 0x0022e400080011ff */
[----:B---3--:R-:W-:Y:S05]  /*a0f0*/  @!P0 NANOSLEEP.SYNCS 0x989680 ;  /* 0x009896800000895d */ /* 0x008fea0003900000 */
[----:B------:R-:W3:Y:S02]  /*a100*/  @!P0 SYNCS.PHASECHK.TRANS64 P0, [R0+URZ], R3 ;  /* 0x00000003000085a7 */ /* 0x000ee400080010ff */
[----:B---3--:R-:W-:Y:S05]  /*a110*/  @!P0 BRA `(.L_x_199) ;  /* 0xfffffffc00f08947 */ /* 0x008fea000383ffff */
[----:B------:R-:W-:Y:S05]  /*a120*/  BRA `(.L_x_200) ;  /* 0xffffff94005c7947 */ /* 0x000fea000383ffff */
.L_x_70:
[----:B--2---:R2:W3:Y:S02]  /*a130*/  SYNCS.PHASECHK.TRANS64.TRYWAIT P0, [R2+URZ+0x230], R5 ;  /* 0x00023005020075a7 */ /* 0x0044e400080011ff */
[----:B---3--:R-:W-:Y:S05]  /*a140*/  @!P0 NANOSLEEP.SYNCS 0x989680 ;  /* 0x009896800000895d */ /* 0x008fea0003900000 */
[----:B------:R-:W3:Y:S02]  /*a150*/  @!P0 SYNCS.PHASECHK.TRANS64 P0, [R2+URZ+0x230], R5 ;  /* 0x00023005020085a7 */ /* 0x000ee400080010ff */
[----:B---3--:R-:W-:Y:S05]  /*a160*/  @!P0 BRA `(.L_x_70) ;  /* 0xfffffffc00f08947 */ /* 0x008fea000383ffff */
[----:B------:R-:W-:Y:S05]  /*a170*/  BRA `(.L_x_201) ;  /* 0xffffff9400c07947 */ /* 0x000fea000383ffff */
.L_x_71:
[----:B------:R-:W-:-:S07]  /*a180*/  MOV R2, UR4 ;  /* 0x0000000400027c02 */ /* 0x000fce0008000f00 */
.L_x_202:
[----:B--2---:R2:W3:Y:S02]  /*a190*/  SYNCS.PHASECHK.TRANS64.TRYWAIT P0, [R2+URZ+0x1e0], R5 ;  /* 0x0001e005020075a7 */ /* 0x0044e400080011ff */
[----:B---3--:R-:W-:Y:S05]  /*a1a0*/  @!P0 NANOSLEEP.SYNCS 0x989680 ;  /* 0x009896800000895d */ /* 0x008fea0003900000 */
[----:B------:R-:W3:Y:S02]  /*a1b0*/  @!P0 SYNCS.PHASECHK.TRANS64 P0, [R2+URZ+0x1e0], R5 ;  /* 0x0001e005020085a7 */ /* 0x000ee400080010ff */
[----:B---3--:R-:W-:Y:S05]  /*a1c0*/  @!P0 BRA `(.L_x_202) ;  /* 0xfffffffc00f08947 */ /* 0x008fea000383ffff */
[----:B------:R-:W-:Y:S05]  /*a1d0*/  BRA `(.L_x_203) ;  /* 0xffffff9400d07947 */ /* 0x000fea000383ffff */
.L_x_72:
[----:B--2---:R2:W3:Y:S02]  /*a1e0*/  SYNCS.PHASECHK.TRANS64.TRYWAIT P1, [R2+URZ+0x1d0], R5 ;  /* 0x0001d005020075a7 */ /* 0x0044e400080211ff */
[----:B---3--:R-:W-:Y:S05]  /*a1f0*/  @!P1 NANOSLEEP.SYNCS 0x989680 ;  /* 0x009896800000995d */ /* 0x008fea0003900000 */
[----:B------:R-:W3:Y:S02]  /*a200*/  @!P1 SYNCS.PHASECHK.TRANS64 P1, [R2+URZ+0x1d0], R5 ;  /* 0x0001d005020095a7 */ /* 0x000ee400080210ff */
[----:B---3--:R-:W-:Y:S05]  /*a210*/  @!P1 BRA `(.L_x_72) ;  /* 0xfffffffc00f09947 */ /* 0x008fea000383ffff */
[----:B------:R-:W-:Y:S05]  /*a220*/  BRA `(.L_x_204) ;  /* 0xffffff9800007947 */ /* 0x000fea000383ffff */
.L_x_75:
[----:B------:R-:W-:-:S07]  /*a230*/  MOV R0, UR4 ;  /* 0x0000000400007c02 */ /* 0x000fce0008000f00 */
.L_x_205:
[----:B--2---:R2:W3:Y:S02]  /*a240*/  SYNCS.PHASECHK.TRANS64.TRYWAIT P0, [R0+URZ+0x1e0], R3 ;  /* 0x0001e003000075a7 */ /* 0x0044e400080011ff */
[----:B---3--:R-:W-:Y:S05]  /*a250*/  @!P0 NANOSLEEP.SYNCS 0x989680 ;  /* 0x009896800000895d */ /* 0x008fea0003900000 */
[----:B------:R-:W3:Y:S02]  /*a260*/  @!P0 SYNCS.PHASECHK.TRANS64 P0, [R0+URZ+0x1e0], R3 ;  /* 0x0001e003000085a7 */ /* 0x000ee400080010ff */
[----:B---3--:R-:W-:Y:S05]  /*a270*/  @!P0 BRA `(.L_x_205) ;  /* 0xfffffffc00f08947 */ /* 0x008fea000383ffff */
[----:B------:R-:W-:Y:S05]  /*a280*/  BRA `(.L_x_74) ;  /* 0xffffff9800547947 */ /* 0x000fea000383ffff */
.L_x_82:
[----:B-1----:R1:W2:Y:S02]  /*a290*/  SYNCS.PHASECHK.TRANS64.TRYWAIT P1, [R0+URZ+0x1d0], R5 ;  /* 0x0001d005000075a7 */ /* 0x0022a400080211ff */
[----:B--2---:R-:W-:Y:S05]  /*a2a0*/  @!P1 NANOSLEEP.SYNCS 0x989680 ;  /* 0x009896800000995d */ /* 0x004fea0003900000 */
[----:B------:R-:W2:Y:S02]  /*a2b0*/  @!P1 SYNCS.PHASECHK.TRANS64 P1, [R0+URZ+0x1d0], R5 ;  /* 0x0001d005000095a7 */ /* 0x000ea400080210ff */
[----:B--2---:R-:W-:Y:S05]  /*a2c0*/  @!P1 BRA `(.L_x_82) ;  /* 0xfffffffc00f09947 */ /* 0x004fea000383ffff */
[----:B------:R-:W-:Y:S05]  /*a2d0*/  BRA `(.L_x_206) ;  /* 0xffffff9c00b47947 */ /* 0x000fea000383ffff */
.L_x_83:
[----:B------:R-:W-:-:S07]  /*a2e0*/  MOV R3, UR19 ;  /* 0x0000001300037c02 */ /* 0x000fce0008000f00 */
.L_x_207:
[----:B-1----:R1:W2:Y:S02]  /*a2f0*/  SYNCS.PHASECHK.TRANS64.TRYWAIT P0, [R3+URZ+0x210], R0 ;  /* 0x00021000030075a7 */ /* 0x0022a400080011ff */
[----:B--2---:R-:W-:Y:S05]  /*a300*/  @!P0 NANOSLEEP.SYNCS 0x989680 ;  /* 0x009896800000895d */ /* 0x004fea0003900000 */
[----:B------:R-:W2:Y:S02]  /*a310*/  @!P0 SYNCS.PHASECHK.TRANS64 P0, [R3+URZ+0x210], R0 ;  /* 0x00021000030085a7 */ /* 0x000ea400080010ff */
[----:B--2---:R-:W-:Y:S05]  /*a320*/  @!P0 BRA `(.L_x_207) ;  /* 0xfffffffc00f08947 */ /* 0x004fea000383ffff */
[----:B------:R-:W-:Y:S05]  /*a330*/  BRA `(.L_x_208) ;  /* 0xffffff9c00e87947 */ /* 0x000fea000383ffff */
.L_x_86:
[----:B------:R-:W-:Y:S07]  /*a340*/  MOV R0, UR7 ;  /* 0x0000000700007c02 */ /* 0x000fee0008000f00 */
.L_x_209:
[----:B-1----:R1:W2:Y:S02]  /*a350*/  SYNCS.PHASECHK.TRANS64.TRYWAIT P0, [R0+URZ], R3 ;  /* 0x00000003000075a7 */ /* 0x0022a400080011ff */
[----:B--2---:R-:W-:Y:S05]  /*a360*/  @!P0 NANOSLEEP.SYNCS 0x989680 ;  /* 0x009896800000895d */ /* 0x004fea0003900000 */
[----:B------:R-:W2:Y:S02]  /*a370*/  @!P0 SYNCS.PHASECHK.TRANS64 P0, [R0+URZ], R3 ;  /* 0x00000003000085a7 */ /* 0x000ea400080010ff */
[----:B--2---:R-:W-:Y:S05]  /*a380*/  @!P0 BRA `(.L_x_209) ;  /* 0xfffffffc00f08947 */ /* 0x004fea000383ffff */
[----:B------:R-:W-:Y:S05]  /*a390*/  BRA `(.L_x_85) ;  /* 0xffffffa0001c7947 */ /* 0x000fea000383ffff */
.L_x_89:
[----:B------:R-:W-:-:S07]  /*a3a0*/  MOV R0, UR4 ;  /* 0x0000000400007c02 */ /* 0x000fce0008000f00 */
.L_x_210:
[----:B--2---:R2:W4:Y:S02]  /*a3b0*/  SYNCS.PHASECHK.TRANS64.TRYWAIT P0, [R0+URZ], R3 ;  /* 0x00000003000075a7 */ /* 0x00452400080011ff */
[----:B----4-:R-:W-:Y:S05]  /*a3c0*/  @!P0 NANOSLEEP.SYNCS 0x989680 ;  /* 0x009896800000895d */ /* 0x010fea0003900000 */
[----:B------:R-:W4:Y:S02]  /*a3d0*/  @!P0 SYNCS.PHASECHK.TRANS64 P0, [R0+URZ], R3 ;  /* 0x00000003000085a7 */ /* 0x000f2400080010ff */
[----:B----4-:R-:W-:Y:S05]  /*a3e0*/  @!P0 BRA `(.L_x_210) ;  /* 0xfffffffc00f08947 */ /* 0x010fea000383ffff */
[----:B------:R-:W-:Y:S05]  /*a3f0*/  BRA `(.L_x_211) ;  /* 0xffffffa000bc7947 */ /* 0x000fea000383ffff */
.L_x_90:
[----:B------:R-:W-:-:S07]  /*a400*/  MOV R0, UR5 ;  /* 0x0000000500007c02 */ /* 0x000fce0008000f00 */
.L_x_212:
[----:B-1----:R1:W2:Y:S02]  /*a410*/  SYNCS.PHASECHK.TRANS64.TRYWAIT P0, [R0+URZ], R3 ;  /* 0x00000003000075a7 */ /* 0x0022a400080011ff */
[----:B--2---:R-:W-:Y:S05]  /*a420*/  @!P0 NANOSLEEP.SYNCS 0x989680 ;  /* 0x009896800000895d */ /* 0x004fea0003900000 */
[----:B------:R-:W2:Y:S02]  /*a430*/  @!P0 SYNCS.PHASECHK.TRANS64 P0, [R0+URZ], R3 ;  /* 0x00000003000085a7 */ /* 0x000ea400080010ff */
[----:B--2---:R-:W-:Y:S05]  /*a440*/  @!P0 BRA `(.L_x_212) ;  /* 0xfffffffc00f08947 */ /* 0x004fea000383ffff */
[----:B------:R-:W-:Y:S05]  /*a450*/  BRA `(.L_x_213) ;  /* 0xffffffa000c87947 */ /* 0x000fea000383ffff */
.L_x_91:
[----:B------:R-:W-:-:S07]  /*a460*/  MOV R0, UR5 ;  /* 0x0000000500007c02 */ /* 0x000fce0008000f00 */
.L_x_214:
[----:B-1----:R1:W2:Y:S02]  /*a470*/  SYNCS.PHASECHK.TRANS64.TRYWAIT P0, [R0+URZ], R3 ;  /* 0x00000003000075a7 */ /* 0x0022a400080011ff */
[----:B--2---:R-:W-:Y:S05]  /*a480*/  @!P0 NANOSLEEP.SYNCS 0x989680 ;  /* 0x009896800000895d */ /* 0x004fea0003900000 */
[----:B------:R-:W2:Y:S02]  /*a490*/  @!P0 SYNCS.PHASECHK.TRANS64 P0, [R0+URZ], R3 ;  /* 0x00000003000085a7 */ /* 0x000ea400080010ff */
[----:B--2---:R-:W-:Y:S05]  /*a4a0*/  @!P0 BRA `(.L_x_214) ;  /* 0xfffffffc00f08947 */ /* 0x004fea000383ffff */
[----:B------:R-:W-:Y:S05]  /*a4b0*/  BRA `(.L_x_215) ;  /* 0xffffffa000d47947 */ /* 0x000fea000383ffff */
.L_x_92:
[----:B------:R-:W-:-:S07]  /*a4c0*/  MOV R0, UR4 ;  /* 0x0000000400007c02 */ /* 0x000fce0008000f00 */
.L_x_216:
[----:B-1----:R1:W2:Y:S02]  /*a4d0*/  SYNCS.PHASECHK.TRANS64.TRYWAIT P0, [R0+URZ], R3 ;  /* 0x00000003000075a7 */ /* 0x0022a400080011ff */
[----:B--2---:R-:W-:Y:S05]  /*a4e0*/  @!P0 NANOSLEEP.SYNCS 0x989680 ;  /* 0x009896800000895d */ /* 0x004fea0003900000 */
[----:B------:R-:W2:Y:S02]  /*a4f0*/  @!P0 SYNCS.PHASECHK.TRANS64 P0, [R0+URZ], R3 ;  /* 0x00000003000085a7 */ /* 0x000ea400080010ff */
[----:B--2---:R-:W-:Y:S05]  /*a500*/  @!P0 BRA `(.L_x_216) ;  /* 0xfffffffc00f08947 */ /* 0x004fea000383ffff */
[----:B------:R-:W-:Y:S05]  /*a510*/  BRA `(.L_x_217) ;  /* 0xffffffa000e07947 */ /* 0x000fea000383ffff */
.L_x_97:
[----:B-1----:R1:W2:Y:S02]  /*a520*/  SYNCS.PHASECHK.TRANS64.TRYWAIT P0, [R8+URZ+0x1d0], R5 ;  /* 0x0001d005080075a7 */ /* 0x0022a400080011ff */
[----:B--2---:R-:W-:Y:S05]  /*a530*/  @!P0 NANOSLEEP.SYNCS 0x989680 ;  /* 0x009896800000895d */ /* 0x004fea0003900000 */
[----:B------:R-:W2:Y:S02]  /*a540*/  @!P0 SYNCS.PHASECHK.TRANS64 P0, [R8+URZ+0x1d0], R5 ;  /* 0x0001d005080085a7 */ /* 0x000ea400080010ff */
[----:B--2---:R-:W-:Y:S05]  /*a550*/  @!P0 BRA `(.L_x_97) ;  /* 0xfffffffc00f08947 */ /* 0x004fea000383ffff */
[----:B------:R-:W-:Y:S05]  /*a560*/  BRA `(.L_x_218) ;  /* 0xffffffa8001c7947 */ /* 0x000fea000383ffff */
.L_x_100:
[----:B------:R-:W-:Y:S07]  /*a570*/  MOV R0, UR21 ;  /* 0x0000001500007c02 */ /* 0x000fee0008000f00 */
.L_x_219:
[----:B-1----:R1:W2:Y:S02]  /*a580*/  SYNCS.PHASECHK.TRANS64.TRYWAIT P1, [R0+URZ+0x1c8], R5 ;  /* 0x0001c805000075a7 */ /* 0x0022a400080211ff */
[----:B--2---:R-:W-:Y:S05]  /*a590*/  @!P1 NANOSLEEP.SYNCS 0x989680 ;  /* 0x009896800000995d */ /* 0x004fea0003900000 */
[----:B------:R-:W2:Y:S02]  /*a5a0*/  @!P1 SYNCS.PHASECHK.TRANS64 P1, [R0+URZ+0x1c8], R5 ;  /* 0x0001c805000095a7 */ /* 0x000ea400080210ff */
[----:B--2---:R-:W-:Y:S05]  /*a5b0*/  @!P1 BRA `(.L_x_219) ;  /* 0xfffffffc00f09947 */ /* 0x004fea000383ffff */
[----:B------:R-:W-:Y:S05]  /*a5c0*/  BRA `(.L_x_99) ;  /* 0xffffffac00987947 */ /* 0x000fea000383ffff */
.L_x_103:
[----:B-1----:R-:W-:Y:S07]  /*a5d0*/  MOV R5, UR21 ;  /* 0x0000001500057c02 */ /* 0x002fee0008000f00 */
.L_x_220:
[----:B-1----:R1:W2:Y:S02]  /*a5e0*/  SYNCS.PHASECHK.TRANS64.TRYWAIT P0, [R5+URZ+0x1a8], R4 ;  /* 0x0001a804050075a7 */ /* 0x0022a400080011ff */
[----:B--2---:R-:W-:Y:S05]  /*a5f0*/  @!P0 NANOSLEEP.SYNCS 0x989680 ;  /* 0x009896800000895d */ /* 0x004fea0003900000 */
[----:B------:R-:W2:Y:S02]  /*a600*/  @!P0 SYNCS.PHASECHK.TRANS64 P0, [R5+URZ+0x1a8], R4 ;  /* 0x0001a804050085a7 */ /* 0x000ea400080010ff */
[----:B--2---:R-:W-:Y:S05]  /*a610*/  @!P0 BRA `(.L_x_220) ;  /* 0xfffffffc00f08947 */ /* 0x004fea000383ffff */
[----:B------:R-:W-:Y:S05]  /*a620*/  BRA `(.L_x_221) ;  /* 0xffffffac00f07947 */ /* 0x000fea000383ffff */
.L_x_104:
[----:B------:R-:W-:Y:S07]  /*a630*/  MOV R5, UR21 ;  /* 0x0000001500057c02 */ /* 0x000fee0008000f00 */
.L_x_222:
[----:B-1----:R1:W2:Y:S02]  /*a640*/  SYNCS.PHASECHK.TRANS64.TRYWAIT P0, [R5+URZ+0x1b0], R4 ;  /* 0x0001b004050075a7 */ /* 0x0022a400080011ff */
[----:B--2---:R-:W-:Y:S05]  /*a650*/  @!P0 NANOSLEEP.SYNCS 0x989680 ;  /* 0x009896800000895d */ /* 0x004fea0003900000 */
[----:B------:R-:W2:Y:S02]  /*a660*/  @!P0 SYNCS.PHASECHK.TRANS64 P0, [R5+URZ+0x1b0], R4 ;  /* 0x0001b004050085a7 */ /* 0x000ea400080010ff */
[----:B--2---:R-:W-:Y:S05]  /*a670*/  @!P0 BRA `(.L_x_222) ;  /* 0xfffffffc00f08947 */ /* 0x004fea000383ffff */
[----:B------:R-:W-:Y:S05]  /*a680*/  BRA `(.L_x_223) ;  /* 0xffffffb0002c7947 */ /* 0x000fea000383ffff */
.L_x_105:
[----:B-1----:R-:W-:Y:S07]  /*a690*/  MOV R5, UR21 ;  /* 0x0000001500057c02 */ /* 0x002fee0008000f00 */
.L_x_224:
[----:B-1----:R1:W2:Y:S02]  /*a6a0*/  SYNCS.PHASECHK.TRANS64.TRYWAIT P0, [R5+URZ+0x1b8], R4 ;  /* 0x0001b804050075a7 */ /* 0x0022a400080011ff */
[----:B--2---:R-:W-:Y:S05]  /*a6b0*/  @!P0 NANOSLEEP.SYNCS 0x989680 ;  /* 0x009896800000895d */ /* 0x004fea0003900000 */
[----:B------:R-:W2:Y:S02]  /*a6c0*/  @!P0 SYNCS.PHASECHK.TRANS64 P0, [R5+URZ+0x1b8], R4 ;  /* 0x0001b804050085a7 */ /* 0x000ea400080010ff */
[----:B--2---:R-:W-:Y:S05]  /*a6d0*/  @!P0 BRA `(.L_x_224) ;  /* 0xfffffffc00f08947 */ /* 0x004fea000383ffff */
[----:B------:R-:W-:Y:S05]  /*a6e0*/  BRA `(.L_x_225) ;  /* 0xffffffb000747947 */ /* 0x000fea000383ffff */
.L_x_107:
[----:B------:R-:W-:-:S07]  /*a6f0*/  MOV R0, UR21 ;  /* 0x0000001500007c02 */ /* 0x000fce0008000f00 */
.L_x_226:
[----:B-1----:R1:W2:Y:S02]  /*a700*/  SYNCS.PHASECHK.TRANS64.TRYWAIT P0, [R0+URZ+0x1a8], R3 ;  /* 0x0001a803000075a7 */ /* 0x0022a400080011ff */
[----:B--2---:R-:W-:Y:S05]  /*a710*/  @!P0 NANOSLEEP.SYNCS 0x989680 ;  /* 0x009896800000895d */ /* 0x004fea0003900000 */
[----:B------:R-:W2:Y:S02]  /*a720*/  @!P0 SYNCS.PHASECHK.TRANS64 P0, [R0+URZ+0x1a8], R3 ;  /* 0x0001a803000085a7 */ /* 0x000ea400080010ff */
[----:B--2---:R-:W-:Y:S05]  /*a730*/  @!P0 BRA `(.L_x_226) ;  /* 0xfffffffc00f08947 */ /* 0x004fea000383ffff */
[----:B------:R-:W-:Y:S05]  /*a740*/  BRA `(.L_x_227) ;  /* 0xffffffb000e47947 */ /* 0x000fea000383ffff */
.L_x_108:
[----:B-1----:R-:W-:-:S07]  /*a750*/  MOV R0, UR21 ;  /* 0x0000001500007c02 */ /* 0x002fce0008000f00 */
.L_x_228:
[----:B-1----:R1:W2:Y:S02]  /*a760*/  SYNCS.PHASECHK.TRANS64.TRYWAIT P0, [R0+URZ+0x1b0], R3 ;  /* 0x0001b003000075a7 */ /* 0x0022a400080011ff */
[----:B--2---:R-:W-:Y:S05]  /*a770*/  @!P0 NANOSLEEP.SYNCS 0x989680 ;  /* 0x009896800000895d */ /* 0x004fea0003900000 */
[----:B------:R-:W2:Y:S02]  /*a780*/  @!P0 SYNCS.PHASECHK.TRANS64 P0, [R0+URZ+0x1b0], R3 ;  /* 0x0001b003000085a7 */ /* 0x000ea400080010ff */
[----:B--2---:R-:W-:Y:S05]  /*a790*/  @!P0 BRA `(.L_x_228) ;  /* 0xfffffffc00f08947 */ /* 0x004fea000383ffff */
[----:B------:R-:W-:Y:S05]  /*a7a0*/  BRA `(.L_x_229) ;  /* 0xffffffb000d47947 */ /* 0x000fea000383ffff */
.L_x_110:
[----:B-1----:R1:W2:Y:S02]  /*a7b0*/  SYNCS.PHASECHK.TRANS64.TRYWAIT P0, [R8+URZ+0x1d0], R3 ;  /* 0x0001d003080075a7 */ /* 0x0022a400080011ff */
[----:B--2---:R-:W-:Y:S05]  /*a7c0*/  @!P0 NANOSLEEP.SYNCS 0x989680 ;  /* 0x009896800000895d */ /* 0x004fea0003900000 */
[----:B------:R-:W2:Y:S02]  /*a7d0*/  @!P0 SYNCS.PHASECHK.TRANS64 P0, [R8+URZ+0x1d0], R3 ;  /* 0x0001d003080085a7 */ /* 0x000ea400080010ff */
[----:B--2---:R-:W-:Y:S05]  /*a7e0*/  @!P0 BRA `(.L_x_110) ;  /* 0xfffffffc00f08947 */ /* 0x004fea000383ffff */
[----:B------:R-:W-:Y:S05]  /*a7f0*/  BRA `(.L_x_230) ;  /* 0xffffffb400a47947 */ /* 0x000fea000383ffff */
.L_x_120:
[----:B--2---:R2:W1:Y:S02]  /*a800*/  SYNCS.PHASECHK.TRANS64.TRYWAIT P1, [R0+URZ+0x190], R5 ;  /* 0x00019005000075a7 */ /* 0x00446400080211ff */
[----:B-1----:R-:W-:Y:S05]  /*a810*/  @!P1 NANOSLEEP.SYNCS 0x989680 ;  /* 0x009896800000995d */ /* 0x002fea0003900000 */
[----:B------:R-:W1:Y:S02]  /*a820*/  @!P1 SYNCS.PHASECHK.TRANS64 P1, [R0+URZ+0x190], R5 ;  /* 0x00019005000095a7 */ /* 0x000e6400080210ff */
[----:B-1----:R-:W-:Y:S05]  /*a830*/  @!P1 BRA `(.L_x_120) ;  /* 0xfffffffc00f09947 */ /* 0x002fea000383ffff */
[----:B------:R-:W-:Y:S05]  /*a840*/  BRA `(.L_x_119) ;  /* 0xffffffc400107947 */ /* 0x000fea000383ffff */
.L_x_122:
[----:B--2---:R2:W4:Y:S02]  /*a850*/  SYNCS.PHASECHK.TRANS64.TRYWAIT P0, [R99+URZ+0x1f0], R4 ;  /* 0x0001f004630075a7 */ /* 0x00452400080011ff */
[----:B----4-:R-:W-:Y:S05]  /*a860*/  @!P0 NANOSLEEP.SYNCS 0x989680 ;  /* 0x009896800000895d */ /* 0x010fea0003900000 */
[----:B------:R-:W4:Y:S02]  /*a870*/  @!P0 SYNCS.PHASECHK.TRANS64 P0, [R99+URZ+0x1f0], R4 ;  /* 0x0001f004630085a7 */ /* 0x000f2400080010ff */
[----:B----4-:R-:W-:Y:S05]  /*a880*/  @!P0 BRA `(.L_x_122) ;  /* 0xfffffffc00f08947 */ /* 0x010fea000383ffff */
[----:B------:R-:W-:Y:S05]  /*a890*/  BRA `(.L_x_121) ;  /* 0xffffffc400607947 */ /* 0x000fea000383ffff */
.L_x_132:
[----:B---3--:R3:W4:Y:S02]  /*a8a0*/  SYNCS.PHASECHK.TRANS64.TRYWAIT P0, [R5+URZ+0x190], R4 ;  /* 0x00019004050075a7 */ /* 0x00872400080011ff */
[----:B----4-:R-:W-:Y:S05]  /*a8b0*/  @!P0 NANOSLEEP.SYNCS 0x989680 ;  /* 0x009896800000895d */ /* 0x010fea0003900000 */
[----:B------:R-:W4:Y:S02]  /*a8c0*/  @!P0 SYNCS.PHASECHK.TRANS64 P0, [R5+URZ+0x190], R4 ;  /* 0x00019004050085a7 */ /* 0x000f2400080010ff */
[----:B----4-:R-:W-:Y:S05]  /*a8d0*/  @!P0 BRA `(.L_x_132) ;  /* 0xfffffffc00f08947 */ /* 0x010fea000383ffff */
[----:B------:R-:W-:Y:S05]  /*a8e0*/  BRA `(.L_x_131) ;  /* 0xffffffd0006c7947 */ /* 0x000fea000383ffff */
.L_x_142:
[----:B---3--:R3:W4:Y:S02]  /*a8f0*/  SYNCS.PHASECHK.TRANS64.TRYWAIT P0, [R4+URZ+0x190], R7 ;  /* 0x00019007040075a7 */ /* 0x00872400080011ff */
[----:B----4-:R-:W-:Y:S05]  /*a900*/  @!P0 NANOSLEEP.SYNCS 0x989680 ;  /* 0x009896800000895d */ /* 0x010fea0003900000 */
[----:B------:R-:W4:Y:S02]  /*a910*/  @!P0 SYNCS.PHASECHK.TRANS64 P0, [R4+URZ+0x190], R7 ;  /* 0x00019007040085a7 */ /* 0x000f2400080010ff */
[----:B----4-:R-:W-:Y:S05]  /*a920*/  @!P0 BRA `(.L_x_142) ;  /* 0xfffffffc00f08947 */ /* 0x010fea000383ffff */
[----:B------:R-:W-:Y:S05]  /*a930*/  BRA `(.L_x_141) ;  /* 0xffffffdc00d87947 */ /* 0x000fea000383ffff */
        .weak           $__internal_0_$__cuda_sm10x_tcgen05_guardrail_trap_col_being_dealloced_not_returned_by_alloc
        .type           $__internal_0_$__cuda_sm10x_tcgen05_guardrail_trap_col_being_dealloced_not_returned_by_alloc,@function
        .size           $__internal_0_$__cuda_sm10x_tcgen05_guardrail_trap_col_being_dealloced_not_returned_by_alloc,($__internal_1_$__cuda_sm10x_tcgen05_guardrail_trap_phase_invalid_during_alloc - $__internal_0_$__cuda_sm10x_tcgen05_guardrail_trap_col_being_dealloced_not_returned_by_alloc)
$__internal_0_$__cuda_sm10x_tcgen05_guardrail_trap_col_being_dealloced_not_returned_by_alloc:
[----:B------:R-:W-:Y:S05]  /*a940*/  BPT.TRAP 0x1 ;  /* 0x000000040000795c */ /* 0x000fea0000300000 */
[----:B------:R-:W-:-:S04]  /*a950*/  HFMA2 R3, -RZ, RZ, 0, 0 ;  /* 0x00000000ff037431 */ /* 0x000fc800000001ff */
[----:B------:R-:W-:Y:S05]  /*a960*/  RET.REL.NODEC R2 `(_ZN7cutlass13device_kernelINS_4gemm6kernel13GemmUniversalIN4cute5tupleIJiiiiEEENS1_10collective13CollectiveMmaINS1_35MainloopSm100TmaUmmaWarpSpecializedILi25ELi2ELi4ENS5_IJNS4_1CILi2EEENSA_ILi1EEESC_EEEEENS5_IJNSA_ILi64EEENSA_ILi192EEENSA_ILi32EEEEEENS_12float_e4m3_tENS5_IJlSC_lEEESJ_SK_NS4_8TiledMMAINS4_8MMA_AtomIJNS4_10MMA_TraitsINS4_19SM100_MMA_F8F6F4_SSEJSJ_SJ_fSF_SG_NS4_17integral_constantINS4_4UMMA5MajorELSR_0EEESS_NSP_INSQ_7ScaleInELST_0EEESU_EEEEEENS4_6LayoutINS5_IJSC_SC_SC_EEENS5_IJNSA_ILi0EEESZ_SZ_EEEEENS5_IJNS4_10UnderscoreES12_S12_EEEEENS4_13SM90_TMA_LOADENS4_14ComposedLayoutINS4_7SwizzleILi1ELi4ELi3EEENS4_18smem_ptr_flag_bitsILi8EEENSX_INS5_IJNSA_ILi8EEESH_EEENS5_IJSH_SC_EEEEEEEvNS4_8identityENS4_23SM90_TMA_LOAD_MULTICASTES1F_vS1G_EENS_8epilogue10collective18CollectiveEpilogueINS1J_23Sm100TmaWarpSpecializedILi3ELi2ELi32ELb0ELb0EEEJSI_NS5_IJNSX_ISF_SC_EES1O_EEESJ_SK_SJ_SK_NS1J_6fusion15FusionCallbacksIS1N_NS1Q_17LinearCombinationISJ_fSJ_fLNS_15FloatRoundStyleE2EEESI_S1P_JEEENS4_5SM1004TMEM4LOAD26SM100_TMEM_LOAD_16dp32b32xES15_NS16_INS17_ILi2ELi4ELi3EEES1A_NSX_INS5_IJS1B_SF_EEENS5_IJSF_SC_EEEEEEENS4_39AutoVectorizingCopyWithAssumedAlignmentILi128EEENS4_14SM90_TMA_STOREES24_S26_S26_EEEvvEEEEvNT_6ParamsE) ;  /* 0xffffff5402a47950 */ /* 0x000fea0003c3ffff */
        .weak           $__internal_1_$__cuda_sm10x_tcgen05_guardrail_trap_phase_invalid_during_alloc
        .type           $__internal_1_$__cuda_sm10x_tcgen05_guardrail_trap_phase_invalid_during_alloc,@function
        .size           $__internal_1_$__cuda_sm10x_tcgen05_guardrail_trap_phase_invalid_during_alloc,($__internal_2_$__cuda_sm10x_tcgen05_guardrail_trap_unallocated_columns_being_dealloced - $__internal_1_$__cuda_sm10x_tcgen05_guardrail_trap_phase_invalid_during_alloc)
$__internal_1_$__cuda_sm10x_tcgen05_guardrail_trap_phase_invalid_during_alloc:
[----:B------:R-:W-:Y:S05]  /*a970*/  BPT.TRAP 0x1 ;  /* 0x000000040000795c */ /* 0x000fea0000300000 */
[----:B------:R-:W-:-:S04]  /*a980*/  MOV R5, 0x0 ;  /* 0x0000000000057802 */ /* 0x000fc80000000f00 */
[----:B------:R-:W-:Y:S05]  /*a990*/  RET.REL.NODEC R4 `(_ZN7cutlass13device_kernelINS_4gemm6kernel13GemmUniversalIN4cute5tupleIJiiiiEEENS1_10collective13CollectiveMmaINS1_35MainloopSm100TmaUmmaWarpSpecializedILi25ELi2ELi4ENS5_IJNS4_1CILi2EEENSA_ILi1EEESC_EEEEENS5_IJNSA_ILi64EEENSA_ILi192EEENSA_ILi32EEEEEENS_12float_e4m3_tENS5_IJlSC_lEEESJ_SK_NS4_8TiledMMAINS4_8MMA_AtomIJNS4_10MMA_TraitsINS4_19SM100_MMA_F8F6F4_SSEJSJ_SJ_fSF_SG_NS4_17integral_constantINS4_4UMMA5MajorELSR_0EEESS_NSP_INSQ_7ScaleInELST_0EEESU_EEEEEENS4_6LayoutINS5_IJSC_SC_SC_EEENS5_IJNSA_ILi0EEESZ_SZ_EEEEENS5_IJNS4_10UnderscoreES12_S12_EEEEENS4_13SM90_TMA_LOADENS4_14ComposedLayoutINS4_7SwizzleILi1ELi4ELi3EEENS4_18smem_ptr_flag_bitsILi8EEENSX_INS5_IJNSA_ILi8EEESH_EEENS5_IJSH_SC_EEEEEEEvNS4_8identityENS4_23SM90_TMA_LOAD_MULTICASTES1F_vS1G_EENS_8epilogue10collective18CollectiveEpilogueINS1J_23Sm100TmaWarpSpecializedILi3ELi2ELi32ELb0ELb0EEEJSI_NS5_IJNSX_ISF_SC_EES1O_EEESJ_SK_SJ_SK_NS1J_6fusion15FusionCallbacksIS1N_NS1Q_17LinearCombinationISJ_fSJ_fLNS_15FloatRoundStyleE2EEESI_S1P_JEEENS4_5SM1004TMEM4LOAD26SM100_TMEM_LOAD_16dp32b32xES15_NS16_INS17_ILi2ELi4ELi3EEES1A_NSX_INS5_IJS1B_SF_EEENS5_IJSF_SC_EEEEEEENS4_39AutoVectorizingCopyWithAssumedAlignmentILi128EEENS4_14SM90_TMA_STOREES24_S26_S26_EEEvvEEEEvNT_6ParamsE) ;  /* 0xffffff5404987950 */ /* 0x000fea0003c3ffff */
        .weak           $__internal_2_$__cuda_sm10x_tcgen05_guardrail_trap_unallocated_columns_being_dealloced
        .type           $__internal_2_$__cuda_sm10x_tcgen05_guardrail_trap_unallocated_columns_being_dealloced,@function
        .size           $__internal_2_$__cuda_sm10x_tcgen05_guardrail_trap_unallocated_columns_being_dealloced,(.L_x_232 - $__internal_2_$__cuda_sm10x_tcgen05_guardrail_trap_unallocated_columns_being_dealloced)
$__internal_2_$__cuda_sm10x_tcgen05_guardrail_trap_unallocated_columns_being_dealloced:
[----:B------:R-:W-:Y:S05]  /*a9a0*/  BPT.TRAP 0x1 ;  /* 0x000000040000795c */ /* 0x000fea0000300000 */
[----:B------:R-:W-:-:S04]  /*a9b0*/  HFMA2 R3, -RZ, RZ, 0, 0 ;  /* 0x00000000ff037431 */ /* 0x000fc800000001ff */
[----:B------:R-:W-:Y:S05]  /*a9c0*/  RET.REL.NODEC R2 `(_ZN7cutlass13device_kernelINS_4gemm6kernel13GemmUniversalIN4cute5tupleIJiiiiEEENS1_10collective13CollectiveMmaINS1_35MainloopSm100TmaUmmaWarpSpecializedILi25ELi2ELi4ENS5_IJNS4_1CILi2EEENSA_ILi1EEESC_EEEEENS5_IJNSA_ILi64EEENSA_ILi192EEENSA_ILi32EEEEEENS_12float_e4m3_tENS5_IJlSC_lEEESJ_SK_NS4_8TiledMMAINS4_8MMA_AtomIJNS4_10MMA_TraitsINS4_19SM100_MMA_F8F6F4_SSEJSJ_SJ_fSF_SG_NS4_17integral_constantINS4_4UMMA5MajorELSR_0EEESS_NSP_INSQ_7ScaleInELST_0EEESU_EEEEEENS4_6LayoutINS5_IJSC_SC_SC_EEENS5_IJNSA_ILi0EEESZ_SZ_EEEEENS5_IJNS4_10UnderscoreES12_S12_EEEEENS4_13SM90_TMA_LOADENS4_14ComposedLayoutINS4_7SwizzleILi1ELi4ELi3EEENS4_18smem_ptr_flag_bitsILi8EEENSX_INS5_IJNSA_ILi8EEESH_EEENS5_IJSH_SC_EEEEEEEvNS4_8identityENS4_23SM90_TMA_LOAD_MULTICASTES1F_vS1G_EENS_8epilogue10collective18CollectiveEpilogueINS1J_23Sm100TmaWarpSpecializedILi3ELi2ELi32ELb0ELb0EEEJSI_NS5_IJNSX_ISF_SC_EES1O_EEESJ_SK_SJ_SK_NS1J_6fusion15FusionCallbacksIS1N_NS1Q_17LinearCombinationISJ_fSJ_fLNS_15FloatRoundStyleE2EEESI_S1P_JEEENS4_5SM1004TMEM4LOAD26SM100_TMEM_LOAD_16dp32b32xES15_NS16_INS17_ILi2ELi4ELi3EEES1A_NSX_INS5_IJS1B_SF_EEENS5_IJSF_SC_EEEEEEENS4_39AutoVectorizingCopyWithAssumedAlignmentILi128EEENS4_14SM90_TMA_STOREES24_S26_S26_EEEvvEEEEvNT_6ParamsE) ;  /* 0xffffff54028c7950 */ /* 0x000fea0003c3ffff */
.L_x_231:
[----:B------:R-:W-:-:S00]  /*a9d0*/  BRA `(.L_x_231) ;  /* 0xfffffffc00fc7947 */ /* 0x000fc0000383ffff */
[----:B------:R-:W-:-:S00]  /*a9e0*/  NOP ;  /* 0x0000000000007918 */ /* 0x000fc00000000000 */
        /* <DEDUP_REMOVED lines=9> */
.L_x_232:


//--------------------- .nv.global.init           --------------------------
	.section	.nv.global.init,"aw",@progbits
.nv.global.init:
	.type		$str$27,@object
	.size		$str$27,($str$28 - $str$27)
$str$27:
        /*0000*/ 	.byte	0x28, 0x61, 0x64, 0x64, 0x72, 0x65, 0x73, 0x73, 0x20, 0x26, 0x20, 0x6d, 0x61, 0x73, 0x6b, 0x29
        /*0010*/ 	.byte	0x20, 0x3d, 0x3d, 0x20, 0x30, 0x00
	.type		$str$28,@object
	.size		$str$28,($str$26 - $str$28)
$str$28:
        /*0016*/ 	.byte	0x2f, 0x74, 0x6d, 0x70, 0x2f, 0x63, 0x75, 0x74, 0x6c, 0x61, 0x73, 0x73, 0x5f, 0x73, 0x77, 0x65
        /*0026*/ 	.byte	0x65, 0x70, 0x5f, 0x73, 0x72, 0x63, 0x2f, 0x69, 0x6e, 0x63, 0x6c, 0x75, 0x64, 0x65, 0x2f, 0x63
        /*0036*/ 	.byte	0x75, 0x74, 0x65, 0x2f, 0x70, 0x6f, 0x69, 0x6e, 0x74, 0x65, 0x72, 0x5f, 0x66, 0x6c, 0x61, 0x67
        /*0046*/ 	.byte	0x67, 0x65, 0x64, 0x2e, 0x68, 0x70, 0x70, 0x00
	.type		$str$26,@object
	.size		$str$26,($str$25 - $str$26)
$str$26:
        /*004e*/ 	.byte	0x2f, 0x74, 0x6d, 0x70, 0x2f, 0x63, 0x75, 0x74, 0x6c, 0x61, 0x73, 0x73, 0x5f, 0x73, 0x77, 0x65
        /*005e*/ 	.byte	0x65, 0x70, 0x5f, 0x73, 0x72, 0x63, 0x2f, 0x69, 0x6e, 0x63, 0x6c, 0x75, 0x64, 0x65, 0x2f, 0x63
        /*006e*/ 	.byte	0x75, 0x74, 0x65, 0x2f, 0x61, 0x74, 0x6f, 0x6d, 0x2f, 0x63, 0x6f, 0x70, 0x79, 0x5f, 0x74, 0x72
        /*007e*/ 	.byte	0x61, 0x69, 0x74, 0x73, 0x5f, 0x73, 0x6d, 0x31, 0x30, 0x30, 0x2e, 0x68, 0x70, 0x70, 0x00
	.type		$str$25,@object
	.size		$str$25,(__unnamed_1 - $str$25)
$str$25:
        /*008d*/ 	.byte	0x28, 0x28, 0x75, 0x69, 0x6e, 0x74, 0x33, 0x32, 0x5f, 0x74, 0x28, 0x74, 0x68, 0x72, 0x65, 0x61
        /*009d*/ 	.byte	0x64, 0x49, 0x64, 0x78, 0x2e, 0x78, 0x29, 0x20, 0x2f, 0x20, 0x33, 0x32, 0x29, 0x20, 0x25, 0x20
        /*00ad*/ 	.byte	0x34, 0x29, 0x20, 0x3d, 0x3d, 0x20, 0x28, 0x28, 0x28, 0x74, 0x6d, 0x65, 0x6d, 0x5f, 0x61, 0x64
        /*00bd*/ 	.byte	0x64, 0x72, 0x20, 0x3e, 0x3e, 0x20, 0x31, 0x36, 0x29, 0x20, 0x2f, 0x20, 0x33, 0x32, 0x29, 0x20
        /*00cd*/ 	.byte	0x25, 0x20, 0x34, 0x29, 0x00
	.type		__unnamed_1,@object
	.size		__unnamed_1,(__unnamed_2 - __unnamed_1)
__unnamed_1:
        /*00d2*/ 	.byte	0x61, 0x75, 0x74, 0x6f, 0x20, 0x63, 0x75, 0x74, 0x65, 0x3a, 0x3a, 0x61, 0x73, 0x5f, 0x70, 0x6f
        /* <DEDUP_REMOVED lines=24> */
        /*0262*/ 	.byte	0x3c, 0x34, 0x30, 0x39, 0x36, 0x3e, 0x3e, 0x3e, 0x3e, 0x5d, 0x00
	.type		__unnamed_2,@object
	.size		__unnamed_2,(__unnamed_3 - __unnamed_2)
__unnamed_2:
        /* <DEDUP_REMOVED lines=26> */
	.type		__unnamed_3,@object
	.size		__unnamed_3,(.L_3 - __unnamed_3)
__unnamed_3:
        /* <DEDUP_REMOVED lines=40> */
        /*0688*/ 	.byte	0x74, 0x65, 0x3a, 0x3a, 0x43, 0x3c, 0x30, 0x3e, 0x3e, 0x3e, 0x3e, 0x5d, 0x00
.L_3:


//--------------------- .nv.shared._ZN7cutlass13device_kernelINS_4gemm6kernel13GemmUniversalIN4cute5tupleIJiiiiEEENS1_10collective13CollectiveMmaINS1_35MainloopSm100TmaUmmaWarpSpecializedILi25ELi2ELi4ENS5_IJNS4_1CILi2EEENSA_ILi1EEESC_EEEEENS5_IJNSA_ILi64EEENSA_ILi192EEENSA_ILi32EEEEEENS_12float_e4m3_tENS5_IJlSC_lEEESJ_SK_NS4_8TiledMMAINS4_8MMA_AtomIJNS4_10MMA_TraitsINS4_19SM100_MMA_F8F6F4_SSEJSJ_SJ_fSF_SG_NS4_17integral_constantINS4_4UMMA5MajorELSR_0EEESS_NSP_INSQ_7ScaleInELST_0EEESU_EEEEEENS4_6LayoutINS5_IJSC_SC_SC_EEENS5_IJNSA_ILi0EEESZ_SZ_EEEEENS5_IJNS4_10UnderscoreES12_S12_EEEEENS4_13SM90_TMA_LOADENS4_14ComposedLayoutINS4_7SwizzleILi1ELi4ELi3EEENS4_18smem_ptr_flag_bitsILi8EEENSX_INS5_IJNSA_ILi8EEESH_EEENS5_IJSH_SC_EEEEEEEvNS4_8identityENS4_23SM90_TMA_LOAD_MULTICASTES1F_vS1G_EENS_8epilogue10collective18CollectiveEpilogueINS1J_23Sm100TmaWarpSpecializedILi3ELi2ELi32ELb0ELb0EEEJSI_NS5_IJNSX_ISF_SC_EES1O_EEESJ_SK_SJ_SK_NS1J_6fusion15FusionCallbacksIS1N_NS1Q_17LinearCombinationISJ_fSJ_fLNS_15FloatRoundStyleE2EEESI_S1P_JEEENS4_5SM1004TMEM4LOAD26SM100_TMEM_LOAD_16dp32b32xES15_NS16_INS17_ILi2ELi4ELi3EEES1A_NSX_INS5_IJS1B_SF_EEENS5_IJSF_SC_EEEEEEENS4_39AutoVectorizingCopyWithAssumedAlignmentILi128EEENS4_14SM90_TMA_STOREES24_S26_S26_EEEvvEEEEvNT_6ParamsE --------------------------
	.section	.nv.shared._ZN7cutlass13device_kernelINS_4gemm6kernel13GemmUniversalIN4cute5tupleIJiiiiEEENS1_10collective13CollectiveMmaINS1_35MainloopSm100TmaUmmaWarpSpecializedILi25ELi2ELi4ENS5_IJNS4_1CILi2EEENSA_ILi1EEESC_EEEEENS5_IJNSA_ILi64EEENSA_ILi192EEENSA_ILi32EEEEEENS_12float_e4m3_tENS5_IJlSC_lEEESJ_SK_NS4_8TiledMMAINS4_8MMA_AtomIJNS4_10MMA_TraitsINS4_19SM100_MMA_F8F6F4_SSEJSJ_SJ_fSF_SG_NS4_17integral_constantINS4_4UMMA5MajorELSR_0EEESS_NSP_INSQ_7ScaleInELST_0EEESU_EEEEEENS4_6LayoutINS5_IJSC_SC_SC_EEENS5_IJNSA_ILi0EEESZ_SZ_EEEEENS5_IJNS4_10UnderscoreES12_S12_EEEEENS4_13SM90_TMA_LOADENS4_14ComposedLayoutINS4_7SwizzleILi1ELi4ELi3EEENS4_18smem_ptr_flag_bitsILi8EEENSX_INS5_IJNSA_ILi8EEESH_EEENS5_IJSH_SC_EEEEEEEvNS4_8identityENS4_23SM90_TMA_LOAD_MULTICASTES1F_vS1G_EENS_8epilogue10collective18CollectiveEpilogueINS1J_23Sm100TmaWarpSpecializedILi3ELi2ELi32ELb0ELb0EEEJSI_NS5_IJNSX_ISF_SC_EES1O_EEESJ_SK_SJ_SK_NS1J_6fusion15FusionCallbacksIS1N_NS1Q_17LinearCombinationISJ_fSJ_fLNS_15FloatRoundStyleE2EEESI_S1P_JEEENS4_5SM1004TMEM4LOAD26SM100_TMEM_LOAD_16dp32b32xES15_NS16_INS17_ILi2ELi4ELi3EEES1A_NSX_INS5_IJS1B_SF_EEENS5_IJSF_SC_EEEEEEENS4_39AutoVectorizingCopyWithAssumedAlignmentILi128EEENS4_14SM90_TMA_STOREES24_S26_S26_EEEvvEEEEvNT_6ParamsE,"aw",@nobits
	.sectionflags	@""
	.align	16
	.zero		1024


//--------------------- .nv.shared.reserved.0     --------------------------
	.section	.nv.shared.reserved.0,"aw",@nobits
	.weak		__nv_reservedSMEM_offset_0_alias
	.size		__nv_reservedSMEM_offset_0_alias, 0, 64
	.other		__nv_reservedSMEM_offset_0_alias,@"STO_CUDA_RESERVED_SHARED STV_DEFAULT"
__nv_reservedSMEM_offset_0_alias:
	.zero		0
.nv.shared.reserved.0:
	.zero		64
	.weak		__nv_reservedSMEM_tcgen05_partition
	.type		__nv_reservedSMEM_tcgen05_partition,@object
	.size		__nv_reservedSMEM_tcgen05_partition,(.L_0 - __nv_reservedSMEM_tcgen05_partition)
__nv_reservedSMEM_tcgen05_partition:
	.zero		32
.L_0:


//--------------------- .nv.global                --------------------------
	.section	.nv.global,"aw",@nobits
.nv.global:
	.type		_ZN40_INTERNAL_fa92af24_4_k_cu_6c44701c_189574cute1_E,@object
	.size		_ZN40_INTERNAL_fa92af24_4_k_cu_6c44701c_189574cute1_E,(_ZN40_INTERNAL_fa92af24_4_k_cu_6c44701c_189574cuda3std3__45__cpo6cbeginE - _ZN40_INTERNAL_fa92af24_4_k_cu_6c44701c_189574cute1_E)
_ZN40_INTERNAL_fa92af24_4_k_cu_6c44701c_189574cute1_E:
	.zero		1
	.type		_ZN40_INTERNAL_fa92af24_4_k_cu_6c44701c_189574cuda3std3__45__cpo6cbeginE,@object
	.size		_ZN40_INTERNAL_fa92af24_4_k_cu_6c44701c_189574cuda3std3__45__cpo6cbeginE,(_ZN40_INTERNAL_fa92af24_4_k_cu_6c44701c_189574cuda3std3__48in_placeE - _ZN40_INTERNAL_fa92af24_4_k_cu_6c44701c_189574cuda3std3__45__cpo6cbeginE)
_ZN40_INTERNAL_fa92af24_4_k_cu_6c44701c_189574cuda3std3__45__cpo6cbeginE:
	.zero		1
	.type		_ZN40_INTERNAL_fa92af24_4_k_cu_6c44701c_189574cuda3std3__48in_placeE,@object
	.size		_ZN40_INTERNAL_fa92af24_4_k_cu_6c44701c_189574cuda3std3__48in_placeE,(_ZN40_INTERNAL_fa92af24_4_k_cu_6c44701c_189574cuda3std6ranges3__45__cpo9iter_moveE - _ZN40_INTERNAL_fa92af24_4_k_cu_6c44701c_189574cuda3std3__48in_placeE)
_ZN40_INTERNAL_fa92af24_4_k_cu_6c44701c_189574cuda3std3__48in_placeE:
	.zero		1
	.type		_ZN40_INTERNAL_fa92af24_4_k_cu_6c44701c_189574cuda3std6ranges3__45__cpo9iter_moveE,@object
	.size		_ZN40_INTERNAL_fa92af24_4_k_cu_6c44701c_189574cuda3std6ranges3__45__cpo9iter_moveE,(_ZN40_INTERNAL_fa92af24_4_k_cu_6c44701c_189574cuda3std3__45__cpo5beginE - _ZN40_INTERNAL_fa92af24_4_k_cu_6c44701c_189574cuda3std6ranges3__45__cpo9iter_moveE)
_ZN40_INTERNAL_fa92af24_4_k_cu_6c44701c_189574cuda3std6ranges3__45__cpo9iter_moveE:
	.zero		1
	.type		_ZN40_INTERNAL_fa92af24_4_k_cu_6c44701c_189574cuda3std3__45__cpo5beginE,@object
	.size		_ZN40_INTERNAL_fa92af24_4_k_cu_6c44701c_189574cuda3std3__45__cpo5beginE,(_ZN40_INTERNAL_fa92af24_4_k_cu_6c44701c_189574cuda3std3__442_GLOBAL__N__fa92af24_4_k_cu_6c44701c_189576ignoreE - _ZN40_INTERNAL_fa92af24_4_k_cu_6c44701c_189574cuda3std3__45__cpo5beginE)
_ZN40_INTERNAL_fa92af24_4_k_cu_6c44701c_189574cuda3std3__45__cpo5beginE:
	.zero		1
	.type		_ZN40_INTERNAL_fa92af24_4_k_cu_6c44701c_189574cuda3std3__442_GLOBAL__N__fa92af24_4_k_cu_6c44701c_189576ignoreE,@object
	.size		_ZN40_INTERNAL_fa92af24_4_k_cu_6c44701c_189574cuda3std3__442_GLOBAL__N__fa92af24_4_k_cu_6c44701c_189576ignoreE,(_ZN40_INTERNAL_fa92af24_4_k_cu_6c44701c_189574cute7productE - _ZN40_INTERNAL_fa92af24_4_k_cu_6c44701c_189574cuda3std3__442_GLOBAL__N__fa92af24_4_k_cu_6c44701c_189576ignoreE)
_ZN40_INTERNAL_fa92af24_4_k_cu_6c44701c_189574cuda3std3__442_GLOBAL__N__fa92af24_4_k_cu_6c44701c_189576ignoreE:
	.zero		1
	.type		_ZN40_INTERNAL_fa92af24_4_k_cu_6c44701c_189574cute7productE,@object
	.size		_ZN40_INTERNAL_fa92af24_4_k_cu_6c44701c_189574cute7productE,(_ZN40_INTERNAL_fa92af24_4_k_cu_6c44701c_189574cuda3std3__45__cpo3endE - _ZN40_INTERNAL_fa92af24_4_k_cu_6c44701c_189574cute7productE)
_ZN40_INTERNAL_fa92af24_4_k_cu_6c44701c_189574cute7productE:
	.zero		1
	.type		_ZN40_INTERNAL_fa92af24_4_k_cu_6c44701c_189574cuda3std3__45__cpo3endE,@object
	.size		_ZN40_INTERNAL_fa92af24_4_k_cu_6c44701c_189574cuda3std3__45__cpo3endE,(_ZN40_INTERNAL_fa92af24_4_k_cu_6c44701c_189574cuda3std3__419piecewise_constructE - _ZN40_INTERNAL_fa92af24_4_k_cu_6c44701c_189574cuda3std3__45__cpo3endE)
_ZN40_INTERNAL_fa92af24_4_k_cu_6c44701c_189574cuda3std3__45__cpo3endE:
	.zero		1
	.type		_ZN40_INTERNAL_fa92af24_4_k_cu_6c44701c_189574cuda3std3__419piecewise_constructE,@object
	.size		_ZN40_INTERNAL_fa92af24_4_k_cu_6c44701c_189574cuda3std3__419piecewise_constructE,(_ZN40_INTERNAL_fa92af24_4_k_cu_6c44701c_189574cuda3std3__45__cpo4cendE - _ZN40_INTERNAL_fa92af24_4_k_cu_6c44701c_189574cuda3std3__419piecewise_constructE)
_ZN40_INTERNAL_fa92af24_4_k_cu_6c44701c_189574cuda3std3__419piecewise_constructE:
	.zero		1
	.type		_ZN40_INTERNAL_fa92af24_4_k_cu_6c44701c_189574cuda3std3__45__cpo4cendE,@object
	.size		_ZN40_INTERNAL_fa92af24_4_k_cu_6c44701c_189574cuda3std3__45__cpo4cendE,(_ZN40_INTERNAL_fa92af24_4_k_cu_6c44701c_189574cuda3std6ranges3__45__cpo4swapE - _ZN40_INTERNAL_fa92af24_4_k_cu_6c44701c_189574cuda3std3__45__cpo4cendE)
_ZN40_INTERNAL_fa92af24_4_k_cu_6c44701c_189574cuda3std3__45__cpo4cendE:
	.zero		1
	.type		_ZN40_INTERNAL_fa92af24_4_k_cu_6c44701c_189574cuda3std6ranges3__45__cpo4swapE,@object
	.size		_ZN40_INTERNAL_fa92af24_4_k_cu_6c44701c_189574cuda3std6ranges3__45__cpo4swapE,(.L_11 - _ZN40_INTERNAL_fa92af24_4_k_cu_6c44701c_189574cuda3std6ranges3__45__cpo4swapE)
_ZN40_INTERNAL_fa92af24_4_k_cu_6c44701c_189574cuda3std6ranges3__45__cpo4swapE:
	.zero		1
.L_11:


//--------------------- .nv.constant0._ZN7cutlass13device_kernelINS_4gemm6kernel13GemmUniversalIN4cute5tupleIJiiiiEEENS1_10collective13CollectiveMmaINS1_35MainloopSm100TmaUmmaWarpSpecializedILi25ELi2ELi4ENS5_IJNS4_1CILi2EEENSA_ILi1EEESC_EEEEENS5_IJNSA_ILi64EEENSA_ILi192EEENSA_ILi32EEEEEENS_12float_e4m3_tENS5_IJlSC_lEEESJ_SK_NS4_8TiledMMAINS4_8MMA_AtomIJNS4_10MMA_TraitsINS4_19SM100_MMA_F8F6F4_SSEJSJ_SJ_fSF_SG_NS4_17integral_constantINS4_4UMMA5MajorELSR_0EEESS_NSP_INSQ_7ScaleInELST_0EEESU_EEEEEENS4_6LayoutINS5_IJSC_SC_SC_EEENS5_IJNSA_ILi0EEESZ_SZ_EEEEENS5_IJNS4_10UnderscoreES12_S12_EEEEENS4_13SM90_TMA_LOADENS4_14ComposedLayoutINS4_7SwizzleILi1ELi4ELi3EEENS4_18smem_ptr_flag_bitsILi8EEENSX_INS5_IJNSA_ILi8EEESH_EEENS5_IJSH_SC_EEEEEEEvNS4_8identityENS4_23SM90_TMA_LOAD_MULTICASTES1F_vS1G_EENS_8epilogue10collective18CollectiveEpilogueINS1J_23Sm100TmaWarpSpecializedILi3ELi2ELi32ELb0ELb0EEEJSI_NS5_IJNSX_ISF_SC_EES1O_EEESJ_SK_SJ_SK_NS1J_6fusion15FusionCallbacksIS1N_NS1Q_17LinearCombinationISJ_fSJ_fLNS_15FloatRoundStyleE2EEESI_S1P_JEEENS4_5SM1004TMEM4LOAD26SM100_TMEM_LOAD_16dp32b32xES15_NS16_INS17_ILi2ELi4ELi3EEES1A_NSX_INS5_IJS1B_SF_EEENS5_IJSF_SC_EEEEEEENS4_39AutoVectorizingCopyWithAssumedAlignmentILi128EEENS4_14SM90_TMA_STOREES24_S26_S26_EEEvvEEEEvNT_6ParamsE --------------------------
	.section	.nv.constant0._ZN7cutlass13device_kernelINS_4gemm6kernel13GemmUniversalIN4cute5tupleIJiiiiEEENS1_10collective13CollectiveMmaINS1_35MainloopSm100TmaUmmaWarpSpecializedILi25ELi2ELi4ENS5_IJNS4_1CILi2EEENSA_ILi1EEESC_EEEEENS5_IJNSA_ILi64EEENSA_ILi192EEENSA_ILi32EEEEEENS_12float_e4m3_tENS5_IJlSC_lEEESJ_SK_NS4_8TiledMMAINS4_8MMA_AtomIJNS4_10MMA_TraitsINS4_19SM100_MMA_F8F6F4_SSEJSJ_SJ_fSF_SG_NS4_17integral_constantINS4_4UMMA5MajorELSR_0EEESS_NSP_INSQ_7ScaleInELST_0EEESU_EEEEEENS4_6LayoutINS5_IJSC_SC_SC_EEENS5_IJNSA_ILi0EEESZ_SZ_EEEEENS5_IJNS4_10UnderscoreES12_S12_EEEEENS4_13SM90_TMA_LOADENS4_14ComposedLayoutINS4_7SwizzleILi1ELi4ELi3EEENS4_18smem_ptr_flag_bitsILi8EEENSX_INS5_IJNSA_ILi8EEESH_EEENS5_IJSH_SC_EEEEEEEvNS4_8identityENS4_23SM90_TMA_LOAD_MULTICASTES1F_vS1G_EENS_8epilogue10collective18CollectiveEpilogueINS1J_23Sm100TmaWarpSpecializedILi3ELi2ELi32ELb0ELb0EEEJSI_NS5_IJNSX_ISF_SC_EES1O_EEESJ_SK_SJ_SK_NS1J_6fusion15FusionCallbacksIS1N_NS1Q_17LinearCombinationISJ_fSJ_fLNS_15FloatRoundStyleE2EEESI_S1P_JEEENS4_5SM1004TMEM4LOAD26SM100_TMEM_LOAD_16dp32b32xES15_NS16_INS17_ILi2ELi4ELi3EEES1A_NSX_INS5_IJS1B_SF_EEENS5_IJSF_SC_EEEEEEENS4_39AutoVectorizingCopyWithAssumedAlignmentILi128EEENS4_14SM90_TMA_STOREES24_S26_S26_EEEvvEEEEvNT_6ParamsE,"a",@progbits
	.sectionflags	@""
	.align	4
.nv.constant0._ZN7cutlass13device_kernelINS_4gemm6kernel13GemmUniversalIN4cute5tupleIJiiiiEEENS1_10collective13CollectiveMmaINS1_35MainloopSm100TmaUmmaWarpSpecializedILi25ELi2ELi4ENS5_IJNS4_1CILi2EEENSA_ILi1EEESC_EEEEENS5_IJNSA_ILi64EEENSA_ILi192EEENSA_ILi32EEEEEENS_12float_e4m3_tENS5_IJlSC_lEEESJ_SK_NS4_8TiledMMAINS4_8MMA_AtomIJNS4_10MMA_TraitsINS4_19SM100_MMA_F8F6F4_SSEJSJ_SJ_fSF_SG_NS4_17integral_constantINS4_4UMMA5MajorELSR_0EEESS_NSP_INSQ_7ScaleInELST_0EEESU_EEEEEENS4_6LayoutINS5_IJSC_SC_SC_EEENS5_IJNSA_ILi0EEESZ_SZ_EEEEENS5_IJNS4_10UnderscoreES12_S12_EEEEENS4_13SM90_TMA_LOADENS4_14ComposedLayoutINS4_7SwizzleILi1ELi4ELi3EEENS4_18smem_ptr_flag_bitsILi8EEENSX_INS5_IJNSA_ILi8EEESH_EEENS5_IJSH_SC_EEEEEEEvNS4_8identityENS4_23SM90_TMA_LOAD_MULTICASTES1F_vS1G_EENS_8epilogue10collective18CollectiveEpilogueINS1J_23Sm100TmaWarpSpecializedILi3ELi2ELi32ELb0ELb0EEEJSI_NS5_IJNSX_ISF_SC_EES1O_EEESJ_SK_SJ_SK_NS1J_6fusion15FusionCallbacksIS1N_NS1Q_17LinearCombinationISJ_fSJ_fLNS_15FloatRoundStyleE2EEESI_S1P_JEEENS4_5SM1004TMEM4LOAD26SM100_TMEM_LOAD_16dp32b32xES15_NS16_INS17_ILi2ELi4ELi3EEES1A_NSX_INS5_IJS1B_SF_EEENS5_IJSF_SC_EEEEEEENS4_39AutoVectorizingCopyWithAssumedAlignmentILi128EEENS4_14SM90_TMA_STOREES24_S26_S26_EEEvvEEEEvNT_6ParamsE:
	.zero		2944


//--------------------- SYMBOLS --------------------------

	.type		.nv.reservedSmem.offset0,@object
	.size		.nv.reservedSmem.offset0,0x4
	.type		.nv.reservedSmem.cap,@object
	.size		.nv.reservedSmem.cap,0x4
	.type		__assertfail,@function
